//
// Generated by NVIDIA NVVM Compiler
//
// Compiler Build ID: CL-36424714
// Cuda compilation tools, release 13.0, V13.0.88
// Based on NVVM 20.0.0
//

.version 9.0
.target sm_100
.address_size 64

	// .globl	_Z6gpukNNPdiiPf
.extern .func  (.param .b64 func_retval0) malloc
(
	.param .b64 malloc_param_0
)
;
.extern .func free
(
	.param .b64 free_param_0
)
;
.extern .func  (.param .b32 func_retval0) vprintf
(
	.param .b64 vprintf_param_0,
	.param .b64 vprintf_param_1
)
;
// _ZZ6gpukNNPdiiPfE11blockResult has been demoted
.global .align 1 .b8 _ZN33_INTERNAL_dd0c7c9b_4_k_cu_runTime4cuda3std3__45__cpo5beginE[1];
.global .align 1 .b8 _ZN33_INTERNAL_dd0c7c9b_4_k_cu_runTime4cuda3std3__45__cpo3endE[1];
.global .align 1 .b8 _ZN33_INTERNAL_dd0c7c9b_4_k_cu_runTime4cuda3std3__45__cpo6cbeginE[1];
.global .align 1 .b8 _ZN33_INTERNAL_dd0c7c9b_4_k_cu_runTime4cuda3std3__45__cpo4cendE[1];
.global .align 1 .b8 _ZN33_INTERNAL_dd0c7c9b_4_k_cu_runTime4cuda3std3__45__cpo6rbeginE[1];
.global .align 1 .b8 _ZN33_INTERNAL_dd0c7c9b_4_k_cu_runTime4cuda3std3__45__cpo4rendE[1];
.global .align 1 .b8 _ZN33_INTERNAL_dd0c7c9b_4_k_cu_runTime4cuda3std3__45__cpo7crbeginE[1];
.global .align 1 .b8 _ZN33_INTERNAL_dd0c7c9b_4_k_cu_runTime4cuda3std3__45__cpo5crendE[1];
.global .align 1 .b8 _ZN33_INTERNAL_dd0c7c9b_4_k_cu_runTime4cuda3std3__435_GLOBAL__N__dd0c7c9b_4_k_cu_runTime6ignoreE[1];
.global .align 1 .b8 _ZN33_INTERNAL_dd0c7c9b_4_k_cu_runTime4cuda3std3__419piecewise_constructE[1];
.global .align 1 .b8 _ZN33_INTERNAL_dd0c7c9b_4_k_cu_runTime4cuda3std3__48in_placeE[1];
.global .align 1 .b8 _ZN33_INTERNAL_dd0c7c9b_4_k_cu_runTime4cuda3std3__420unreachable_sentinelE[1];
.global .align 1 .b8 _ZN33_INTERNAL_dd0c7c9b_4_k_cu_runTime4cuda3std3__47nulloptE[1];
.global .align 1 .b8 _ZN33_INTERNAL_dd0c7c9b_4_k_cu_runTime4cuda3std3__48unexpectE[1];
.global .align 1 .b8 _ZN33_INTERNAL_dd0c7c9b_4_k_cu_runTime4cuda3std6ranges3__45__cpo4swapE[1];
.global .align 1 .b8 _ZN33_INTERNAL_dd0c7c9b_4_k_cu_runTime4cuda3std6ranges3__45__cpo9iter_moveE[1];
.global .align 1 .b8 _ZN33_INTERNAL_dd0c7c9b_4_k_cu_runTime4cuda3std6ranges3__45__cpo5beginE[1];
.global .align 1 .b8 _ZN33_INTERNAL_dd0c7c9b_4_k_cu_runTime4cuda3std6ranges3__45__cpo3endE[1];
.global .align 1 .b8 _ZN33_INTERNAL_dd0c7c9b_4_k_cu_runTime4cuda3std6ranges3__45__cpo6cbeginE[1];
.global .align 1 .b8 _ZN33_INTERNAL_dd0c7c9b_4_k_cu_runTime4cuda3std6ranges3__45__cpo4cendE[1];
.global .align 1 .b8 _ZN33_INTERNAL_dd0c7c9b_4_k_cu_runTime4cuda3std6ranges3__45__cpo7advanceE[1];
.global .align 1 .b8 _ZN33_INTERNAL_dd0c7c9b_4_k_cu_runTime4cuda3std6ranges3__45__cpo9iter_swapE[1];
.global .align 1 .b8 _ZN33_INTERNAL_dd0c7c9b_4_k_cu_runTime4cuda3std6ranges3__45__cpo4nextE[1];
.global .align 1 .b8 _ZN33_INTERNAL_dd0c7c9b_4_k_cu_runTime4cuda3std6ranges3__45__cpo4prevE[1];
.global .align 1 .b8 _ZN33_INTERNAL_dd0c7c9b_4_k_cu_runTime4cuda3std6ranges3__45__cpo4dataE[1];
.global .align 1 .b8 _ZN33_INTERNAL_dd0c7c9b_4_k_cu_runTime4cuda3std6ranges3__45__cpo5cdataE[1];
.global .align 1 .b8 _ZN33_INTERNAL_dd0c7c9b_4_k_cu_runTime4cuda3std6ranges3__45__cpo4sizeE[1];
.global .align 1 .b8 _ZN33_INTERNAL_dd0c7c9b_4_k_cu_runTime4cuda3std6ranges3__45__cpo5ssizeE[1];
.global .align 1 .b8 _ZN33_INTERNAL_dd0c7c9b_4_k_cu_runTime4cuda3std6ranges3__45__cpo8distanceE[1];
.global .align 1 .b8 _ZN33_INTERNAL_dd0c7c9b_4_k_cu_runTime6thrust24THRUST_300001_SM_1000_NS8cuda_cub3parE[1];
.global .align 1 .b8 _ZN33_INTERNAL_dd0c7c9b_4_k_cu_runTime6thrust24THRUST_300001_SM_1000_NS8cuda_cub10par_nosyncE[1];
.global .align 1 .b8 _ZN33_INTERNAL_dd0c7c9b_4_k_cu_runTime6thrust24THRUST_300001_SM_1000_NS6system6detail10sequential3seqE[1];
.global .align 1 .b8 _ZN33_INTERNAL_dd0c7c9b_4_k_cu_runTime6thrust24THRUST_300001_SM_1000_NS6system3cpp3parE[1];
.global .align 1 .b8 _ZN33_INTERNAL_dd0c7c9b_4_k_cu_runTime6thrust24THRUST_300001_SM_1000_NS12placeholders2_1E[1];
.global .align 1 .b8 _ZN33_INTERNAL_dd0c7c9b_4_k_cu_runTime6thrust24THRUST_300001_SM_1000_NS12placeholders2_2E[1];
.global .align 1 .b8 _ZN33_INTERNAL_dd0c7c9b_4_k_cu_runTime6thrust24THRUST_300001_SM_1000_NS12placeholders2_3E[1];
.global .align 1 .b8 _ZN33_INTERNAL_dd0c7c9b_4_k_cu_runTime6thrust24THRUST_300001_SM_1000_NS12placeholders2_4E[1];
.global .align 1 .b8 _ZN33_INTERNAL_dd0c7c9b_4_k_cu_runTime6thrust24THRUST_300001_SM_1000_NS12placeholders2_5E[1];
.global .align 1 .b8 _ZN33_INTERNAL_dd0c7c9b_4_k_cu_runTime6thrust24THRUST_300001_SM_1000_NS12placeholders2_6E[1];
.global .align 1 .b8 _ZN33_INTERNAL_dd0c7c9b_4_k_cu_runTime6thrust24THRUST_300001_SM_1000_NS12placeholders2_7E[1];
.global .align 1 .b8 _ZN33_INTERNAL_dd0c7c9b_4_k_cu_runTime6thrust24THRUST_300001_SM_1000_NS12placeholders2_8E[1];
.global .align 1 .b8 _ZN33_INTERNAL_dd0c7c9b_4_k_cu_runTime6thrust24THRUST_300001_SM_1000_NS12placeholders2_9E[1];
.global .align 1 .b8 _ZN33_INTERNAL_dd0c7c9b_4_k_cu_runTime6thrust24THRUST_300001_SM_1000_NS12placeholders3_10E[1];
.global .align 1 .b8 _ZN33_INTERNAL_dd0c7c9b_4_k_cu_runTime6thrust24THRUST_300001_SM_1000_NS3seqE[1];
.global .align 1 .b8 _ZN33_INTERNAL_dd0c7c9b_4_k_cu_runTime6thrust24THRUST_300001_SM_1000_NS6deviceE[1];
.global .align 1 .b8 $str[56] = {116, 101, 109, 112, 111, 114, 97, 114, 121, 95, 98, 117, 102, 102, 101, 114, 58, 58, 97, 108, 108, 111, 99, 97, 116, 101, 58, 32, 103, 101, 116, 95, 116, 101, 109, 112, 111, 114, 97, 114, 121, 95, 98, 117, 102, 102, 101, 114, 32, 102, 97, 105, 108, 101, 100};
.global .align 1 .b8 $str$1[4] = {37, 115, 10};

.visible .entry _Z6gpukNNPdiiPf(
	.param .u64 .ptr .align 1 _Z6gpukNNPdiiPf_param_0,
	.param .u32 _Z6gpukNNPdiiPf_param_1,
	.param .u32 _Z6gpukNNPdiiPf_param_2,
	.param .u64 .ptr .align 1 _Z6gpukNNPdiiPf_param_3
)
{
	.local .align 8 .b8 	__local_depot0[8];
	.reg .b64 	%SP;
	.reg .b64 	%SPL;
	.reg .pred 	%p<112>;
	.reg .b32 	%r<43>;
	.reg .b32 	%f<5>;
	.reg .b64 	%rd<435>;
	.reg .b64 	%fd<160>;
	// demoted variable
	.shared .align 8 .u64 _ZZ6gpukNNPdiiPfE11blockResult;
	mov.u64 	%SPL, __local_depot0;
	cvta.local.u64 	%SP, %SPL;
	ld.param.u64 	%rd267, [_Z6gpukNNPdiiPf_param_0];
	ld.param.u32 	%r19, [_Z6gpukNNPdiiPf_param_1];
	cvta.to.global.u64 	%rd1, %rd267;
	mov.u32 	%r1, %tid.x;
	mov.u32 	%r21, %ctaid.x;
	mov.u32 	%r22, %ntid.x;
	mad.lo.s32 	%r2, %r21, %r22, %r1;
	setp.ne.s32 	%p6, %r1, 0;
	@%p6 bra 	$L__BB0_2;
	{ // callseq 0, 0
	.param .b64 param0;
	st.param.b64 	[param0], 4;
	.param .b64 retval0;
	call.uni (retval0), 
	malloc, 
	(
	param0
	);
	ld.param.b64 	%rd269, [retval0];
	} // callseq 0
	st.shared.u64 	[_ZZ6gpukNNPdiiPfE11blockResult], %rd269;
	mov.b32 	%r23, 0;
	st.u32 	[%rd269], %r23;
$L__BB0_2:
	setp.ge.u32 	%p7, %r2, %r19;
	@%p7 bra 	$L__BB0_116;
	mul.lo.s32 	%r3, %r19, %r2;
	add.s32 	%r24, %r3, %r2;
	mul.wide.u32 	%rd271, %r24, 8;
	add.s64 	%rd272, %rd1, %rd271;
	ld.global.f64 	%fd1, [%rd272];
	setp.lt.s32 	%p8, %r19, 1;
	@%p8 bra 	$L__BB0_16;
	and.b32  	%r4, %r19, 15;
	setp.lt.u32 	%p9, %r19, 16;
	mov.b32 	%r39, 0;
	@%p9 bra 	$L__BB0_7;
	and.b32  	%r39, %r19, 2147483632;
	mov.b32 	%r37, 0;
$L__BB0_6:
	.pragma "nounroll";
	add.s32 	%r27, %r37, %r3;
	mul.wide.s32 	%rd273, %r27, 8;
	add.s64 	%rd274, %rd1, %rd273;
	ld.global.f64 	%fd12, [%rd274];
	sub.f64 	%fd13, %fd1, %fd12;
	abs.f64 	%fd14, %fd13;
	st.global.f64 	[%rd274], %fd14;
	ld.global.f64 	%fd15, [%rd274+8];
	sub.f64 	%fd16, %fd1, %fd15;
	abs.f64 	%fd17, %fd16;
	st.global.f64 	[%rd274+8], %fd17;
	ld.global.f64 	%fd18, [%rd274+16];
	sub.f64 	%fd19, %fd1, %fd18;
	abs.f64 	%fd20, %fd19;
	st.global.f64 	[%rd274+16], %fd20;
	ld.global.f64 	%fd21, [%rd274+24];
	sub.f64 	%fd22, %fd1, %fd21;
	abs.f64 	%fd23, %fd22;
	st.global.f64 	[%rd274+24], %fd23;
	ld.global.f64 	%fd24, [%rd274+32];
	sub.f64 	%fd25, %fd1, %fd24;
	abs.f64 	%fd26, %fd25;
	st.global.f64 	[%rd274+32], %fd26;
	ld.global.f64 	%fd27, [%rd274+40];
	sub.f64 	%fd28, %fd1, %fd27;
	abs.f64 	%fd29, %fd28;
	st.global.f64 	[%rd274+40], %fd29;
	ld.global.f64 	%fd30, [%rd274+48];
	sub.f64 	%fd31, %fd1, %fd30;
	abs.f64 	%fd32, %fd31;
	st.global.f64 	[%rd274+48], %fd32;
	ld.global.f64 	%fd33, [%rd274+56];
	sub.f64 	%fd34, %fd1, %fd33;
	abs.f64 	%fd35, %fd34;
	st.global.f64 	[%rd274+56], %fd35;
	ld.global.f64 	%fd36, [%rd274+64];
	sub.f64 	%fd37, %fd1, %fd36;
	abs.f64 	%fd38, %fd37;
	st.global.f64 	[%rd274+64], %fd38;
	ld.global.f64 	%fd39, [%rd274+72];
	sub.f64 	%fd40, %fd1, %fd39;
	abs.f64 	%fd41, %fd40;
	st.global.f64 	[%rd274+72], %fd41;
	ld.global.f64 	%fd42, [%rd274+80];
	sub.f64 	%fd43, %fd1, %fd42;
	abs.f64 	%fd44, %fd43;
	st.global.f64 	[%rd274+80], %fd44;
	ld.global.f64 	%fd45, [%rd274+88];
	sub.f64 	%fd46, %fd1, %fd45;
	abs.f64 	%fd47, %fd46;
	st.global.f64 	[%rd274+88], %fd47;
	ld.global.f64 	%fd48, [%rd274+96];
	sub.f64 	%fd49, %fd1, %fd48;
	abs.f64 	%fd50, %fd49;
	st.global.f64 	[%rd274+96], %fd50;
	ld.global.f64 	%fd51, [%rd274+104];
	sub.f64 	%fd52, %fd1, %fd51;
	abs.f64 	%fd53, %fd52;
	st.global.f64 	[%rd274+104], %fd53;
	ld.global.f64 	%fd54, [%rd274+112];
	sub.f64 	%fd55, %fd1, %fd54;
	abs.f64 	%fd56, %fd55;
	st.global.f64 	[%rd274+112], %fd56;
	ld.global.f64 	%fd57, [%rd274+120];
	sub.f64 	%fd58, %fd1, %fd57;
	abs.f64 	%fd59, %fd58;
	st.global.f64 	[%rd274+120], %fd59;
	add.s32 	%r37, %r37, 16;
	setp.ne.s32 	%p10, %r37, %r39;
	@%p10 bra 	$L__BB0_6;
$L__BB0_7:
	setp.eq.s32 	%p11, %r4, 0;
	@%p11 bra 	$L__BB0_16;
	and.b32  	%r9, %r19, 7;
	setp.lt.u32 	%p12, %r4, 8;
	@%p12 bra 	$L__BB0_10;
	add.s32 	%r28, %r39, %r3;
	mul.wide.s32 	%rd275, %r28, 8;
	add.s64 	%rd276, %rd1, %rd275;
	ld.global.f64 	%fd60, [%rd276];
	sub.f64 	%fd61, %fd1, %fd60;
	abs.f64 	%fd62, %fd61;
	st.global.f64 	[%rd276], %fd62;
	ld.global.f64 	%fd63, [%rd276+8];
	sub.f64 	%fd64, %fd1, %fd63;
	abs.f64 	%fd65, %fd64;
	st.global.f64 	[%rd276+8], %fd65;
	ld.global.f64 	%fd66, [%rd276+16];
	sub.f64 	%fd67, %fd1, %fd66;
	abs.f64 	%fd68, %fd67;
	st.global.f64 	[%rd276+16], %fd68;
	ld.global.f64 	%fd69, [%rd276+24];
	sub.f64 	%fd70, %fd1, %fd69;
	abs.f64 	%fd71, %fd70;
	st.global.f64 	[%rd276+24], %fd71;
	ld.global.f64 	%fd72, [%rd276+32];
	sub.f64 	%fd73, %fd1, %fd72;
	abs.f64 	%fd74, %fd73;
	st.global.f64 	[%rd276+32], %fd74;
	ld.global.f64 	%fd75, [%rd276+40];
	sub.f64 	%fd76, %fd1, %fd75;
	abs.f64 	%fd77, %fd76;
	st.global.f64 	[%rd276+40], %fd77;
	ld.global.f64 	%fd78, [%rd276+48];
	sub.f64 	%fd79, %fd1, %fd78;
	abs.f64 	%fd80, %fd79;
	st.global.f64 	[%rd276+48], %fd80;
	ld.global.f64 	%fd81, [%rd276+56];
	sub.f64 	%fd82, %fd1, %fd81;
	abs.f64 	%fd83, %fd82;
	st.global.f64 	[%rd276+56], %fd83;
	add.s32 	%r39, %r39, 8;
$L__BB0_10:
	setp.eq.s32 	%p13, %r9, 0;
	@%p13 bra 	$L__BB0_16;
	and.b32  	%r12, %r19, 3;
	setp.lt.u32 	%p14, %r9, 4;
	@%p14 bra 	$L__BB0_13;
	add.s32 	%r29, %r39, %r3;
	mul.wide.s32 	%rd277, %r29, 8;
	add.s64 	%rd278, %rd1, %rd277;
	ld.global.f64 	%fd84, [%rd278];
	sub.f64 	%fd85, %fd1, %fd84;
	abs.f64 	%fd86, %fd85;
	st.global.f64 	[%rd278], %fd86;
	ld.global.f64 	%fd87, [%rd278+8];
	sub.f64 	%fd88, %fd1, %fd87;
	abs.f64 	%fd89, %fd88;
	st.global.f64 	[%rd278+8], %fd89;
	ld.global.f64 	%fd90, [%rd278+16];
	sub.f64 	%fd91, %fd1, %fd90;
	abs.f64 	%fd92, %fd91;
	st.global.f64 	[%rd278+16], %fd92;
	ld.global.f64 	%fd93, [%rd278+24];
	sub.f64 	%fd94, %fd1, %fd93;
	abs.f64 	%fd95, %fd94;
	st.global.f64 	[%rd278+24], %fd95;
	add.s32 	%r39, %r39, 4;
$L__BB0_13:
	setp.eq.s32 	%p15, %r12, 0;
	@%p15 bra 	$L__BB0_16;
	mov.b32 	%r42, 0;
$L__BB0_15:
	.pragma "nounroll";
	add.s32 	%r31, %r39, %r3;
	mul.wide.s32 	%rd279, %r31, 8;
	add.s64 	%rd280, %rd1, %rd279;
	ld.global.f64 	%fd96, [%rd280];
	sub.f64 	%fd97, %fd1, %fd96;
	abs.f64 	%fd98, %fd97;
	st.global.f64 	[%rd280], %fd98;
	add.s32 	%r39, %r39, 1;
	add.s32 	%r42, %r42, 1;
	setp.ne.s32 	%p16, %r42, %r12;
	@%p16 bra 	$L__BB0_15;
$L__BB0_16:
	mul.wide.s32 	%rd281, %r3, 8;
	add.s64 	%rd2, %rd1, %rd281;
	add.s64 	%rd3, %rd267, %rd281;
	add.s32 	%r32, %r3, %r19;
	mul.wide.s32 	%rd282, %r32, 8;
	add.s64 	%rd4, %rd267, %rd282;
	sub.s64 	%rd5, %rd282, %rd281;
	shr.s64 	%rd6, %rd5, 3;
	{ // callseq 1, 0
	.param .b64 param0;
	st.param.b64 	[param0], %rd5;
	.param .b64 retval0;
	call.uni (retval0), 
	malloc, 
	(
	param0
	);
	ld.param.b64 	%rd283, [retval0];
	} // callseq 1
	setp.eq.s64 	%p17, %rd283, 0;
	@%p17 bra 	$L__BB0_24;
	mul.wide.s32 	%rd284, %r19, 8;
	add.s64 	%rd8, %rd2, %rd284;
	setp.lt.s32 	%p18, %r19, 1;
	mov.u64 	%rd389, %rd2;
	mov.u64 	%rd390, %rd2;
	@%p18 bra 	$L__BB0_26;
$L__BB0_18:
	mov.u64 	%rd152, %rd389;
	add.s64 	%rd389, %rd152, 256;
	min.u64 	%rd155, %rd389, %rd8;
	add.s64 	%rd392, %rd152, 8;
	setp.eq.s64 	%p19, %rd392, %rd155;
	@%p19 bra 	$L__BB0_25;
	mov.b64 	%rd391, 0;
	mov.u64 	%rd393, %rd390;
	mov.u64 	%rd394, %rd390;
$L__BB0_20:
	add.s64 	%rd161, %rd393, 8;
	add.s64 	%rd162, %rd394, 8;
	ld.global.f64 	%fd6, [%rd394+8];
	ld.global.f64 	%fd99, [%rd390];
	setp.lt.f64 	%p20, %fd6, %fd99;
	@%p20 bra 	$L__BB0_82;
	ld.global.f64 	%fd159, [%rd394];
	setp.geu.f64 	%p26, %fd6, %fd159;
	mov.u64 	%rd402, %rd162;
	@%p26 bra 	$L__BB0_23;
$L__BB0_22:
	mov.u64 	%rd180, %rd394;
	st.global.f64 	[%rd402], %fd159;
	add.s64 	%rd394, %rd180, -8;
	ld.global.f64 	%fd159, [%rd180+-8];
	setp.lt.f64 	%p27, %fd6, %fd159;
	mov.u64 	%rd402, %rd180;
	@%p27 bra 	$L__BB0_22;
$L__BB0_23:
	st.global.f64 	[%rd402], %fd6;
	bra.uni 	$L__BB0_89;
$L__BB0_24:
	add.u64 	%rd326, %SP, 0;
	add.u64 	%rd327, %SPL, 0;
	{ // callseq 4, 0
	.param .b64 param0;
	st.param.b64 	[param0], 0;
	call.uni 
	free, 
	(
	param0
	);
	} // callseq 4
	mov.u64 	%rd328, $str;
	cvta.global.u64 	%rd329, %rd328;
	st.local.u64 	[%rd327], %rd329;
	mov.u64 	%rd330, $str$1;
	cvta.global.u64 	%rd331, %rd330;
	{ // callseq 5, 0
	.param .b64 param0;
	st.param.b64 	[param0], %rd331;
	.param .b64 param1;
	st.param.b64 	[param1], %rd326;
	.param .b32 retval0;
	call.uni (retval0), 
	vprintf, 
	(
	param0, 
	param1
	);
	ld.param.b32 	%r34, [retval0];
	} // callseq 5
	// begin inline asm
	trap;
	// end inline asm
$L__BB0_25:
	setp.lt.u64 	%p29, %rd389, %rd8;
	add.s64 	%rd390, %rd390, 256;
	@%p29 bra 	$L__BB0_18;
$L__BB0_26:
	setp.lt.s64 	%p30, %rd6, 33;
	@%p30 bra 	$L__BB0_115;
	setp.gt.s32 	%p31, %r19, 0;
	add.s64 	%rd10, %rd283, %rd5;
	@%p31 bra 	$L__BB0_35;
	mov.b64 	%rd403, 32;
	mov.pred 	%p110, 0;
$L__BB0_29:
	mov.pred 	%p111, %p110;
	not.pred 	%p110, %p111;
	@%p110 bra 	$L__BB0_107;
	shl.b64 	%rd187, %rd403, 4;
	mov.u64 	%rd404, %rd2;
	mov.u64 	%rd407, %rd283;
$L__BB0_31:
	shl.b64 	%rd287, %rd403, 3;
	add.s64 	%rd190, %rd407, %rd287;
	sub.s64 	%rd288, %rd190, %rd10;
	setp.lt.s64 	%p34, %rd288, 0;
	selp.b64 	%rd289, %rd190, %rd10, %p34;
	add.s64 	%rd290, %rd289, %rd287;
	sub.s64 	%rd291, %rd290, %rd10;
	setp.lt.s64 	%p35, %rd291, 0;
	selp.b64 	%rd292, %rd290, %rd10, %p35;
	setp.eq.s64 	%p36, %rd407, %rd289;
	setp.eq.s64 	%p37, %rd289, %rd292;
	or.pred  	%p38, %p36, %p37;
	mov.u64 	%rd408, %rd289;
	mov.u64 	%rd413, %rd404;
	@%p38 bra 	$L__BB0_92;
	mov.u64 	%rd413, %rd404;
	mov.u64 	%rd408, %rd289;
$L__BB0_33:
	ld.f64 	%fd10, [%rd408];
	ld.f64 	%fd11, [%rd407];
	setp.geu.f64 	%p39, %fd10, %fd11;
	@%p39 bra 	$L__BB0_90;
	st.global.f64 	[%rd413], %fd10;
	add.s64 	%rd408, %rd408, 8;
	bra.uni 	$L__BB0_91;
$L__BB0_35:
	mov.b64 	%rd333, 32;
	mov.pred 	%p109, 0;
$L__BB0_36:
	mov.pred 	%p111, %p109;
	@%p111 bra 	$L__BB0_59;
	mov.u64 	%rd340, %rd3;
	mov.u64 	%rd342, %rd2;
	mov.u64 	%rd336, %rd283;
$L__BB0_38:
	shl.b64 	%rd297, %rd333, 3;
	add.s64 	%rd15, %rd342, %rd297;
	add.s64 	%rd16, %rd340, %rd297;
	setp.lt.u64 	%p58, %rd15, %rd8;
	min.u64 	%rd17, %rd15, %rd8;
	selp.b64 	%rd18, %rd16, %rd4, %p58;
	add.s64 	%rd298, %rd17, %rd297;
	min.u64 	%rd19, %rd298, %rd8;
	setp.eq.s64 	%p59, %rd342, %rd17;
	setp.eq.s64 	%p60, %rd17, %rd19;
	or.pred  	%p61, %p59, %p60;
	mov.u64 	%rd350, %rd336;
	mov.u64 	%rd339, %rd17;
	mov.u64 	%rd337, %rd18;
	@%p61 bra 	$L__BB0_44;
	mov.u64 	%rd337, %rd18;
	mov.u64 	%rd338, %rd17;
	mov.u64 	%rd339, %rd17;
	mov.u64 	%rd341, %rd342;
	mov.u64 	%rd350, %rd336;
$L__BB0_40:
	ld.global.f64 	%fd2, [%rd339];
	ld.global.f64 	%fd3, [%rd342];
	setp.geu.f64 	%p62, %fd2, %fd3;
	@%p62 bra 	$L__BB0_42;
	st.f64 	[%rd350], %fd2;
	add.s64 	%rd338, %rd338, 8;
	add.s64 	%rd339, %rd339, 8;
	add.s64 	%rd337, %rd337, 8;
	bra.uni 	$L__BB0_43;
$L__BB0_42:
	st.f64 	[%rd350], %fd3;
	add.s64 	%rd341, %rd341, 8;
	add.s64 	%rd342, %rd342, 8;
	add.s64 	%rd340, %rd340, 8;
$L__BB0_43:
	add.s64 	%rd350, %rd350, 8;
	setp.ne.s64 	%p63, %rd341, %rd17;
	setp.ne.s64 	%p64, %rd338, %rd19;
	and.pred  	%p65, %p63, %p64;
	@%p65 bra 	$L__BB0_40;
$L__BB0_44:
	sub.s64 	%rd45, %rd18, %rd340;
	shr.s64 	%rd46, %rd45, 3;
	setp.lt.s64 	%p66, %rd46, 1;
	@%p66 bra 	$L__BB0_51;
	and.b64  	%rd47, %rd46, 3;
	setp.eq.s64 	%p67, %rd47, 0;
	mov.u64 	%rd355, %rd350;
	mov.u64 	%rd356, %rd342;
	mov.u64 	%rd357, %rd46;
	@%p67 bra 	$L__BB0_49;
	ld.global.f64 	%fd121, [%rd342];
	st.f64 	[%rd350], %fd121;
	add.s64 	%rd356, %rd342, 8;
	add.s64 	%rd355, %rd350, 8;
	add.s64 	%rd357, %rd46, -1;
	setp.eq.s64 	%p68, %rd47, 1;
	@%p68 bra 	$L__BB0_49;
	ld.global.f64 	%fd122, [%rd342+8];
	st.f64 	[%rd350+8], %fd122;
	add.s64 	%rd356, %rd342, 16;
	add.s64 	%rd355, %rd350, 16;
	add.s64 	%rd357, %rd46, -2;
	setp.eq.s64 	%p69, %rd47, 2;
	@%p69 bra 	$L__BB0_49;
	ld.global.f64 	%fd123, [%rd342+16];
	st.f64 	[%rd350+16], %fd123;
	add.s64 	%rd356, %rd342, 24;
	add.s64 	%rd355, %rd350, 24;
	add.s64 	%rd357, %rd46, -3;
$L__BB0_49:
	setp.lt.u64 	%p70, %rd46, 4;
	@%p70 bra 	$L__BB0_51;
$L__BB0_50:
	ld.global.f64 	%fd124, [%rd356];
	st.f64 	[%rd355], %fd124;
	ld.global.f64 	%fd125, [%rd356+8];
	st.f64 	[%rd355+8], %fd125;
	ld.global.f64 	%fd126, [%rd356+16];
	st.f64 	[%rd355+16], %fd126;
	ld.global.f64 	%fd127, [%rd356+24];
	st.f64 	[%rd355+24], %fd127;
	add.s64 	%rd356, %rd356, 32;
	add.s64 	%rd355, %rd355, 32;
	add.s64 	%rd65, %rd357, -4;
	setp.gt.u64 	%p71, %rd357, 4;
	mov.u64 	%rd357, %rd65;
	@%p71 bra 	$L__BB0_50;
$L__BB0_51:
	add.s64 	%rd66, %rd350, %rd45;
	setp.lt.u64 	%p72, %rd15, %rd8;
	min.u64 	%rd299, %rd15, %rd8;
	shl.b64 	%rd300, %rd333, 3;
	add.s64 	%rd301, %rd299, %rd300;
	setp.lt.u64 	%p73, %rd301, %rd8;
	selp.b64 	%rd302, %rd16, %rd4, %p72;
	add.s64 	%rd303, %rd302, %rd300;
	selp.b64 	%rd304, %rd303, %rd4, %p73;
	sub.s64 	%rd305, %rd304, %rd337;
	shr.s64 	%rd67, %rd305, 3;
	setp.lt.s64 	%p74, %rd67, 1;
	@%p74 bra 	$L__BB0_58;
	and.b64  	%rd68, %rd67, 3;
	setp.eq.s64 	%p75, %rd68, 0;
	mov.u64 	%rd361, %rd66;
	mov.u64 	%rd362, %rd339;
	mov.u64 	%rd363, %rd67;
	@%p75 bra 	$L__BB0_56;
	ld.global.f64 	%fd128, [%rd339];
	st.f64 	[%rd66], %fd128;
	add.s64 	%rd362, %rd339, 8;
	add.s64 	%rd361, %rd66, 8;
	add.s64 	%rd363, %rd67, -1;
	setp.eq.s64 	%p76, %rd68, 1;
	@%p76 bra 	$L__BB0_56;
	ld.global.f64 	%fd129, [%rd339+8];
	st.f64 	[%rd66+8], %fd129;
	add.s64 	%rd362, %rd339, 16;
	add.s64 	%rd361, %rd66, 16;
	add.s64 	%rd363, %rd67, -2;
	setp.eq.s64 	%p77, %rd68, 2;
	@%p77 bra 	$L__BB0_56;
	ld.global.f64 	%fd130, [%rd339+16];
	st.f64 	[%rd66+16], %fd130;
	add.s64 	%rd362, %rd339, 24;
	add.s64 	%rd361, %rd66, 24;
	add.s64 	%rd363, %rd67, -3;
$L__BB0_56:
	setp.lt.u64 	%p78, %rd67, 4;
	@%p78 bra 	$L__BB0_58;
$L__BB0_57:
	ld.global.f64 	%fd131, [%rd362];
	st.f64 	[%rd361], %fd131;
	ld.global.f64 	%fd132, [%rd362+8];
	st.f64 	[%rd361+8], %fd132;
	ld.global.f64 	%fd133, [%rd362+16];
	st.f64 	[%rd361+16], %fd133;
	ld.global.f64 	%fd134, [%rd362+24];
	st.f64 	[%rd361+24], %fd134;
	add.s64 	%rd362, %rd362, 32;
	add.s64 	%rd361, %rd361, 32;
	add.s64 	%rd86, %rd363, -4;
	setp.gt.u64 	%p79, %rd363, 4;
	mov.u64 	%rd363, %rd86;
	@%p79 bra 	$L__BB0_57;
$L__BB0_58:
	add.s64 	%rd342, %rd15, %rd300;
	add.s64 	%rd340, %rd16, %rd300;
	shl.b64 	%rd307, %rd333, 4;
	add.s64 	%rd336, %rd336, %rd307;
	setp.lt.u64 	%p80, %rd342, %rd8;
	@%p80 bra 	$L__BB0_38;
	bra.uni 	$L__BB0_81;
$L__BB0_59:
	shl.b64 	%rd90, %rd333, 4;
	mov.u64 	%rd367, %rd2;
	mov.u64 	%rd370, %rd283;
$L__BB0_60:
	shl.b64 	%rd308, %rd333, 3;
	add.s64 	%rd93, %rd370, %rd308;
	sub.s64 	%rd309, %rd93, %rd10;
	setp.lt.s64 	%p81, %rd309, 0;
	selp.b64 	%rd310, %rd93, %rd10, %p81;
	add.s64 	%rd311, %rd310, %rd308;
	sub.s64 	%rd312, %rd311, %rd10;
	setp.lt.s64 	%p82, %rd312, 0;
	selp.b64 	%rd313, %rd311, %rd10, %p82;
	setp.eq.s64 	%p83, %rd370, %rd310;
	setp.eq.s64 	%p84, %rd310, %rd313;
	or.pred  	%p85, %p83, %p84;
	mov.u64 	%rd371, %rd310;
	mov.u64 	%rd376, %rd367;
	@%p85 bra 	$L__BB0_66;
	mov.u64 	%rd376, %rd367;
	mov.u64 	%rd371, %rd310;
$L__BB0_62:
	ld.f64 	%fd4, [%rd371];
	ld.f64 	%fd5, [%rd370];
	setp.geu.f64 	%p86, %fd4, %fd5;
	@%p86 bra 	$L__BB0_64;
	st.global.f64 	[%rd376], %fd4;
	add.s64 	%rd371, %rd371, 8;
	bra.uni 	$L__BB0_65;
$L__BB0_64:
	st.global.f64 	[%rd376], %fd5;
	add.s64 	%rd370, %rd370, 8;
$L__BB0_65:
	add.s64 	%rd376, %rd376, 8;
	setp.ne.s64 	%p87, %rd370, %rd310;
	setp.ne.s64 	%p88, %rd371, %rd313;
	and.pred  	%p89, %p87, %p88;
	@%p89 bra 	$L__BB0_62;
$L__BB0_66:
	sub.s64 	%rd107, %rd310, %rd370;
	shr.s64 	%rd108, %rd107, 3;
	setp.lt.s64 	%p90, %rd108, 1;
	@%p90 bra 	$L__BB0_73;
	and.b64  	%rd109, %rd108, 3;
	setp.eq.s64 	%p91, %rd109, 0;
	mov.u64 	%rd377, %rd376;
	mov.u64 	%rd378, %rd370;
	mov.u64 	%rd379, %rd108;
	@%p91 bra 	$L__BB0_71;
	ld.f64 	%fd135, [%rd370];
	st.global.f64 	[%rd376], %fd135;
	add.s64 	%rd378, %rd370, 8;
	add.s64 	%rd377, %rd376, 8;
	add.s64 	%rd379, %rd108, -1;
	setp.eq.s64 	%p92, %rd109, 1;
	@%p92 bra 	$L__BB0_71;
	ld.f64 	%fd136, [%rd370+8];
	st.global.f64 	[%rd376+8], %fd136;
	add.s64 	%rd378, %rd370, 16;
	add.s64 	%rd377, %rd376, 16;
	add.s64 	%rd379, %rd108, -2;
	setp.eq.s64 	%p93, %rd109, 2;
	@%p93 bra 	$L__BB0_71;
	ld.f64 	%fd137, [%rd370+16];
	st.global.f64 	[%rd376+16], %fd137;
	add.s64 	%rd378, %rd370, 24;
	add.s64 	%rd377, %rd376, 24;
	add.s64 	%rd379, %rd108, -3;
$L__BB0_71:
	setp.lt.u64 	%p94, %rd108, 4;
	@%p94 bra 	$L__BB0_73;
$L__BB0_72:
	ld.f64 	%fd138, [%rd378];
	st.global.f64 	[%rd377], %fd138;
	ld.f64 	%fd139, [%rd378+8];
	st.global.f64 	[%rd377+8], %fd139;
	ld.f64 	%fd140, [%rd378+16];
	st.global.f64 	[%rd377+16], %fd140;
	ld.f64 	%fd141, [%rd378+24];
	st.global.f64 	[%rd377+24], %fd141;
	add.s64 	%rd378, %rd378, 32;
	add.s64 	%rd377, %rd377, 32;
	add.s64 	%rd127, %rd379, -4;
	setp.gt.u64 	%p95, %rd379, 4;
	mov.u64 	%rd379, %rd127;
	@%p95 bra 	$L__BB0_72;
$L__BB0_73:
	add.s64 	%rd128, %rd376, %rd107;
	sub.s64 	%rd314, %rd313, %rd371;
	shr.s64 	%rd129, %rd314, 3;
	setp.lt.s64 	%p96, %rd129, 1;
	@%p96 bra 	$L__BB0_80;
	and.b64  	%rd130, %rd129, 3;
	setp.eq.s64 	%p97, %rd130, 0;
	mov.u64 	%rd383, %rd128;
	mov.u64 	%rd384, %rd371;
	mov.u64 	%rd385, %rd129;
	@%p97 bra 	$L__BB0_78;
	ld.f64 	%fd142, [%rd371];
	st.global.f64 	[%rd128], %fd142;
	add.s64 	%rd384, %rd371, 8;
	add.s64 	%rd383, %rd128, 8;
	add.s64 	%rd385, %rd129, -1;
	setp.eq.s64 	%p98, %rd130, 1;
	@%p98 bra 	$L__BB0_78;
	ld.f64 	%fd143, [%rd371+8];
	st.global.f64 	[%rd128+8], %fd143;
	add.s64 	%rd384, %rd371, 16;
	add.s64 	%rd383, %rd128, 16;
	add.s64 	%rd385, %rd129, -2;
	setp.eq.s64 	%p99, %rd130, 2;
	@%p99 bra 	$L__BB0_78;
	ld.f64 	%fd144, [%rd371+16];
	st.global.f64 	[%rd128+16], %fd144;
	add.s64 	%rd384, %rd371, 24;
	add.s64 	%rd383, %rd128, 24;
	add.s64 	%rd385, %rd129, -3;
$L__BB0_78:
	setp.lt.u64 	%p100, %rd129, 4;
	@%p100 bra 	$L__BB0_80;
$L__BB0_79:
	ld.f64 	%fd145, [%rd384];
	st.global.f64 	[%rd383], %fd145;
	ld.f64 	%fd146, [%rd384+8];
	st.global.f64 	[%rd383+8], %fd146;
	ld.f64 	%fd147, [%rd384+16];
	st.global.f64 	[%rd383+16], %fd147;
	ld.f64 	%fd148, [%rd384+24];
	st.global.f64 	[%rd383+24], %fd148;
	add.s64 	%rd384, %rd384, 32;
	add.s64 	%rd383, %rd383, 32;
	add.s64 	%rd148, %rd385, -4;
	setp.gt.u64 	%p101, %rd385, 4;
	mov.u64 	%rd385, %rd148;
	@%p101 bra 	$L__BB0_79;
$L__BB0_80:
	shl.b64 	%rd315, %rd333, 3;
	add.s64 	%rd370, %rd93, %rd315;
	add.s64 	%rd367, %rd367, %rd90;
	sub.s64 	%rd316, %rd370, %rd10;
	setp.lt.s64 	%p102, %rd316, 0;
	@%p102 bra 	$L__BB0_60;
$L__BB0_81:
	shl.b64 	%rd333, %rd333, 1;
	not.pred 	%p109, %p111;
	setp.lt.s64 	%p103, %rd333, %rd6;
	@%p103 bra 	$L__BB0_36;
	bra.uni 	$L__BB0_108;
$L__BB0_82:
	add.s64 	%rd395, %rd394, 16;
	and.b64  	%rd164, %rd391, 3;
	setp.eq.s64 	%p21, %rd164, 3;
	mov.u64 	%rd396, %rd392;
	mov.u64 	%rd397, %rd161;
	@%p21 bra 	$L__BB0_86;
	add.s64 	%rd396, %rd392, -8;
	ld.global.f64 	%fd100, [%rd393];
	st.global.f64 	[%rd162], %fd100;
	setp.eq.s64 	%p22, %rd164, 0;
	mov.u64 	%rd395, %rd162;
	mov.u64 	%rd397, %rd393;
	@%p22 bra 	$L__BB0_86;
	add.s64 	%rd396, %rd392, -16;
	add.s64 	%rd397, %rd393, -8;
	ld.global.f64 	%fd101, [%rd393+-8];
	st.global.f64 	[%rd394], %fd101;
	setp.eq.s64 	%p23, %rd164, 1;
	mov.u64 	%rd395, %rd394;
	@%p23 bra 	$L__BB0_86;
	add.s64 	%rd396, %rd392, -24;
	add.s64 	%rd397, %rd393, -16;
	add.s64 	%rd395, %rd394, -8;
	ld.global.f64 	%fd102, [%rd393+-16];
	st.global.f64 	[%rd394+-8], %fd102;
$L__BB0_86:
	setp.lt.u64 	%p24, %rd391, 3;
	@%p24 bra 	$L__BB0_88;
$L__BB0_87:
	ld.global.f64 	%fd103, [%rd397+-8];
	st.global.f64 	[%rd395+-8], %fd103;
	ld.global.f64 	%fd104, [%rd397+-16];
	st.global.f64 	[%rd395+-16], %fd104;
	ld.global.f64 	%fd105, [%rd397+-24];
	st.global.f64 	[%rd395+-24], %fd105;
	add.s64 	%rd396, %rd396, -32;
	add.s64 	%rd178, %rd397, -32;
	add.s64 	%rd179, %rd395, -32;
	ld.global.f64 	%fd106, [%rd397+-32];
	st.global.f64 	[%rd395+-32], %fd106;
	setp.ne.s64 	%p25, %rd152, %rd396;
	mov.u64 	%rd395, %rd179;
	mov.u64 	%rd397, %rd178;
	@%p25 bra 	$L__BB0_87;
$L__BB0_88:
	st.global.f64 	[%rd390], %fd6;
$L__BB0_89:
	add.s64 	%rd392, %rd392, 8;
	setp.eq.s64 	%p28, %rd392, %rd155;
	add.s64 	%rd391, %rd391, 1;
	mov.u64 	%rd393, %rd161;
	mov.u64 	%rd394, %rd162;
	@%p28 bra 	$L__BB0_25;
	bra.uni 	$L__BB0_20;
$L__BB0_90:
	st.global.f64 	[%rd413], %fd11;
	add.s64 	%rd407, %rd407, 8;
$L__BB0_91:
	add.s64 	%rd413, %rd413, 8;
	setp.ne.s64 	%p40, %rd407, %rd289;
	setp.ne.s64 	%p41, %rd408, %rd292;
	and.pred  	%p42, %p40, %p41;
	@%p42 bra 	$L__BB0_33;
$L__BB0_92:
	sub.s64 	%rd204, %rd289, %rd407;
	shr.s64 	%rd205, %rd204, 3;
	setp.lt.s64 	%p43, %rd205, 1;
	@%p43 bra 	$L__BB0_99;
	and.b64  	%rd206, %rd205, 3;
	setp.eq.s64 	%p44, %rd206, 0;
	mov.u64 	%rd414, %rd413;
	mov.u64 	%rd415, %rd407;
	mov.u64 	%rd416, %rd205;
	@%p44 bra 	$L__BB0_97;
	ld.f64 	%fd107, [%rd407];
	st.global.f64 	[%rd413], %fd107;
	add.s64 	%rd415, %rd407, 8;
	add.s64 	%rd414, %rd413, 8;
	add.s64 	%rd416, %rd205, -1;
	setp.eq.s64 	%p45, %rd206, 1;
	@%p45 bra 	$L__BB0_97;
	ld.f64 	%fd108, [%rd407+8];
	st.global.f64 	[%rd413+8], %fd108;
	add.s64 	%rd415, %rd407, 16;
	add.s64 	%rd414, %rd413, 16;
	add.s64 	%rd416, %rd205, -2;
	setp.eq.s64 	%p46, %rd206, 2;
	@%p46 bra 	$L__BB0_97;
	ld.f64 	%fd109, [%rd407+16];
	st.global.f64 	[%rd413+16], %fd109;
	add.s64 	%rd415, %rd407, 24;
	add.s64 	%rd414, %rd413, 24;
	add.s64 	%rd416, %rd205, -3;
$L__BB0_97:
	setp.lt.u64 	%p47, %rd205, 4;
	@%p47 bra 	$L__BB0_99;
$L__BB0_98:
	ld.f64 	%fd110, [%rd415];
	st.global.f64 	[%rd414], %fd110;
	ld.f64 	%fd111, [%rd415+8];
	st.global.f64 	[%rd414+8], %fd111;
	ld.f64 	%fd112, [%rd415+16];
	st.global.f64 	[%rd414+16], %fd112;
	ld.f64 	%fd113, [%rd415+24];
	st.global.f64 	[%rd414+24], %fd113;
	add.s64 	%rd415, %rd415, 32;
	add.s64 	%rd414, %rd414, 32;
	add.s64 	%rd224, %rd416, -4;
	setp.gt.u64 	%p48, %rd416, 4;
	mov.u64 	%rd416, %rd224;
	@%p48 bra 	$L__BB0_98;
$L__BB0_99:
	add.s64 	%rd225, %rd413, %rd204;
	sub.s64 	%rd293, %rd292, %rd408;
	shr.s64 	%rd226, %rd293, 3;
	setp.lt.s64 	%p49, %rd226, 1;
	@%p49 bra 	$L__BB0_106;
	and.b64  	%rd227, %rd226, 3;
	setp.eq.s64 	%p50, %rd227, 0;
	mov.u64 	%rd420, %rd225;
	mov.u64 	%rd421, %rd408;
	mov.u64 	%rd422, %rd226;
	@%p50 bra 	$L__BB0_104;
	ld.f64 	%fd114, [%rd408];
	st.global.f64 	[%rd225], %fd114;
	add.s64 	%rd421, %rd408, 8;
	add.s64 	%rd420, %rd225, 8;
	add.s64 	%rd422, %rd226, -1;
	setp.eq.s64 	%p51, %rd227, 1;
	@%p51 bra 	$L__BB0_104;
	ld.f64 	%fd115, [%rd408+8];
	st.global.f64 	[%rd225+8], %fd115;
	add.s64 	%rd421, %rd408, 16;
	add.s64 	%rd420, %rd225, 16;
	add.s64 	%rd422, %rd226, -2;
	setp.eq.s64 	%p52, %rd227, 2;
	@%p52 bra 	$L__BB0_104;
	ld.f64 	%fd116, [%rd408+16];
	st.global.f64 	[%rd225+16], %fd116;
	add.s64 	%rd421, %rd408, 24;
	add.s64 	%rd420, %rd225, 24;
	add.s64 	%rd422, %rd226, -3;
$L__BB0_104:
	setp.lt.u64 	%p53, %rd226, 4;
	@%p53 bra 	$L__BB0_106;
$L__BB0_105:
	ld.f64 	%fd117, [%rd421];
	st.global.f64 	[%rd420], %fd117;
	ld.f64 	%fd118, [%rd421+8];
	st.global.f64 	[%rd420+8], %fd118;
	ld.f64 	%fd119, [%rd421+16];
	st.global.f64 	[%rd420+16], %fd119;
	ld.f64 	%fd120, [%rd421+24];
	st.global.f64 	[%rd420+24], %fd120;
	add.s64 	%rd421, %rd421, 32;
	add.s64 	%rd420, %rd420, 32;
	add.s64 	%rd245, %rd422, -4;
	setp.gt.u64 	%p54, %rd422, 4;
	mov.u64 	%rd422, %rd245;
	@%p54 bra 	$L__BB0_105;
$L__BB0_106:
	add.s64 	%rd407, %rd190, %rd287;
	add.s64 	%rd404, %rd404, %rd187;
	sub.s64 	%rd295, %rd407, %rd10;
	setp.lt.s64 	%p55, %rd295, 0;
	@%p55 bra 	$L__BB0_31;
$L__BB0_107:
	shl.b64 	%rd403, %rd403, 1;
	setp.lt.s64 	%p56, %rd403, %rd6;
	@%p56 bra 	$L__BB0_29;
$L__BB0_108:
	@%p111 bra 	$L__BB0_115;
	max.s64 	%rd317, %rd6, 1;
	and.b64  	%rd426, %rd317, 3;
	setp.eq.s64 	%p104, %rd426, 0;
	mov.u64 	%rd429, %rd2;
	mov.u64 	%rd430, %rd283;
	mov.u64 	%rd431, %rd6;
	@%p104 bra 	$L__BB0_112;
	sub.s64 	%rd431, %rd6, %rd426;
	mov.u64 	%rd429, %rd2;
	mov.u64 	%rd430, %rd283;
$L__BB0_111:
	.pragma "nounroll";
	ld.f64 	%fd149, [%rd430];
	st.global.f64 	[%rd429], %fd149;
	add.s64 	%rd430, %rd430, 8;
	add.s64 	%rd429, %rd429, 8;
	add.s64 	%rd426, %rd426, -1;
	setp.ne.s64 	%p105, %rd426, 0;
	@%p105 bra 	$L__BB0_111;
$L__BB0_112:
	min.s64 	%rd318, %rd6, 1;
	sub.s64 	%rd319, %rd6, %rd318;
	setp.lt.u64 	%p106, %rd319, 3;
	@%p106 bra 	$L__BB0_115;
	add.s64 	%rd432, %rd431, 4;
$L__BB0_114:
	ld.f64 	%fd150, [%rd430];
	st.global.f64 	[%rd429], %fd150;
	ld.f64 	%fd151, [%rd430+8];
	st.global.f64 	[%rd429+8], %fd151;
	ld.f64 	%fd152, [%rd430+16];
	st.global.f64 	[%rd429+16], %fd152;
	ld.f64 	%fd153, [%rd430+24];
	st.global.f64 	[%rd429+24], %fd153;
	add.s64 	%rd430, %rd430, 32;
	add.s64 	%rd429, %rd429, 32;
	add.s64 	%rd432, %rd432, -4;
	setp.gt.s64 	%p107, %rd432, 4;
	@%p107 bra 	$L__BB0_114;
$L__BB0_115:
	ld.param.u32 	%r36, [_Z6gpukNNPdiiPf_param_2];
	{ // callseq 2, 0
	.param .b64 param0;
	st.param.b64 	[param0], %rd283;
	call.uni 
	free, 
	(
	param0
	);
	} // callseq 2
	ld.shared.u64 	%rd320, [_ZZ6gpukNNPdiiPfE11blockResult];
	cvt.rn.f64.s32 	%fd154, %r36;
	shl.b32 	%r33, %r19, 1;
	cvt.rn.f64.s32 	%fd155, %r33;
	mul.wide.s32 	%rd321, %r36, 8;
	add.s64 	%rd322, %rd2, %rd321;
	ld.global.f64 	%fd156, [%rd322];
	mul.f64 	%fd157, %fd156, %fd155;
	div.rn.f64 	%fd158, %fd154, %fd157;
	cvt.rn.f32.f64 	%f1, %fd158;
	atom.add.f32 	%f2, [%rd320], %f1;
$L__BB0_116:
	setp.ne.s32 	%p108, %r1, 0;
	bar.sync 	0;
	@%p108 bra 	$L__BB0_118;
	ld.param.u64 	%rd332, [_Z6gpukNNPdiiPf_param_3];
	ld.shared.u64 	%rd323, [_ZZ6gpukNNPdiiPfE11blockResult];
	ld.f32 	%f3, [%rd323];
	cvta.to.global.u64 	%rd324, %rd332;
	atom.global.add.f32 	%f4, [%rd324], %f3;
	ld.shared.u64 	%rd325, [_ZZ6gpukNNPdiiPfE11blockResult];
	{ // callseq 3, 0
	.param .b64 param0;
	st.param.b64 	[param0], %rd325;
	call.uni 
	free, 
	(
	param0
	);
	} // callseq 3
$L__BB0_118:
	ret;

}
	// .globl	_Z10multiWritePdS_i
.visible .entry _Z10multiWritePdS_i(
	.param .u64 .ptr .align 1 _Z10multiWritePdS_i_param_0,
	.param .u64 .ptr .align 1 _Z10multiWritePdS_i_param_1,
	.param .u32 _Z10multiWritePdS_i_param_2
)
{
	.reg .pred 	%p<3>;
	.reg .b16 	%rs<2>;
	.reg .b32 	%r<7>;
	.reg .b64 	%rd<14>;

	ld.param.u64 	%rd6, [_Z10multiWritePdS_i_param_0];
	ld.param.u64 	%rd7, [_Z10multiWritePdS_i_param_1];
	ld.param.u32 	%r2, [_Z10multiWritePdS_i_param_2];
	mov.u32 	%r3, %tid.x;
	mov.u32 	%r4, %ctaid.x;
	mov.u32 	%r5, %ntid.x;
	mad.lo.s32 	%r1, %r4, %r5, %r3;
	setp.ge.u32 	%p1, %r1, %r2;
	@%p1 bra 	$L__BB1_3;
	cvta.to.global.u64 	%rd9, %rd6;
	cvta.to.global.u64 	%rd1, %rd7;
	mul.lo.s32 	%r6, %r2, %r1;
	mul.wide.u32 	%rd10, %r6, 8;
	add.s64 	%rd2, %rd9, %rd10;
	mul.wide.s32 	%rd3, %r2, 8;
	mov.b64 	%rd13, 0;
$L__BB1_2:
	add.s64 	%rd11, %rd1, %rd13;
	ld.global.u8 	%rs1, [%rd11];
	add.s64 	%rd12, %rd2, %rd13;
	st.global.u8 	[%rd12], %rs1;
	add.s64 	%rd13, %rd13, 1;
	setp.lt.u64 	%p2, %rd13, %rd3;
	@%p2 bra 	$L__BB1_2;
$L__BB1_3:
	ret;

}
	// .globl	_ZN3cub18CUB_300001_SM_10006detail11EmptyKernelIvEEvv
.visible .entry _ZN3cub18CUB_300001_SM_10006detail11EmptyKernelIvEEvv()
{


	ret;

}


// ===== COMPILED SASS (sm_100) =====

	.target	sm_100

	.elftype	@"ET_EXEC"


//--------------------- .note.nv.tkinfo           --------------------------
	.section	.note.nv.tkinfo,"",@"SHT_NOTE"
	.sectionflags	@"SHF_NOTE_NV_TKINFO"
	.tkinfo
        /*0018*/ 	.word	0x00000002
        /*0030*/ 	.string	""
        /*0030*/ 	.string	"ptxas"
        /*0030*/ 	.string	"Cuda compilation tools, release 13.0, V13.0.88"
        /*0030*/ 	.string	"Build cuda_13.0.r13.0/compiler.36424714_0"
        /*0030*/ 	.string	"-arch sm_100 -m 64 "



//--------------------- .note.nv.cuinfo           --------------------------
	.section	.note.nv.cuinfo,"",@"SHT_NOTE"
	.sectionflags	@"SHF_NOTE_NV_CUINFO"
        /*0018*/ 	.short	0x0002
        /*001a*/ 	.short	0x0064
        /*001c*/ 	.short	0x0082
	.zero		2


//--------------------- .nv.info                  --------------------------
	.section	.nv.info,"",@"SHT_CUDA_INFO"
	.align	4


	//----- nvinfo : EIATTR_REGCOUNT
	.align		4
        /*0000*/ 	.byte	0x04, 0x2f
        /*0002*/ 	.short	(.L_48 - .L_47)
	.align		4
.L_47:
        /*0004*/ 	.word	index@(_Z6gpukNNPdiiPf)
        /*0008*/ 	.word	0x00000030


	//----- nvinfo : EIATTR_FRAME_SIZE
	.align		4
.L_48:
        /*000c*/ 	.byte	0x04, 0x11
        /*000e*/ 	.short	(.L_50 - .L_49)
	.align		4
.L_49:
        /*0010*/ 	.word	index@($__internal_0_$__cuda_sm20_div_rn_f64_full)
        /*0014*/ 	.word	0x00000008


	//----- nvinfo : EIATTR_FRAME_SIZE
	.align		4
.L_50:
        /*0018*/ 	.byte	0x04, 0x11
        /*001a*/ 	.short	(.L_52 - .L_51)
	.align		4
.L_51:
        /*001c*/ 	.word	index@(_Z6gpukNNPdiiPf)
        /*0020*/ 	.word	0x00000008


	//----- nvinfo : EIATTR_REGCOUNT
	.align		4
.L_52:
        /*0024*/ 	.byte	0x04, 0x2f
        /*0026*/ 	.short	(.L_54 - .L_53)
	.align		4
.L_53:
        /*0028*/ 	.word	index@(_Z10multiWritePdS_i)
        /*002c*/ 	.word	0x00000014


	//----- nvinfo : EIATTR_FRAME_SIZE
	.align		4
.L_54:
        /*0030*/ 	.byte	0x04, 0x11
        /*0032*/ 	.short	(.L_56 - .L_55)
	.align		4
.L_55:
        /*0034*/ 	.word	index@(_Z10multiWritePdS_i)
        /*0038*/ 	.word	0x00000000


	//----- nvinfo : EIATTR_REGCOUNT
	.align		4
.L_56:
        /*003c*/ 	.byte	0x04, 0x2f
        /*003e*/ 	.short	(.L_58 - .L_57)
	.align		4
.L_57:
        /*0040*/ 	.word	index@(_ZN3cub18CUB_300001_SM_10006detail11EmptyKernelIvEEvv)
        /*0044*/ 	.word	0x00000004


	//----- nvinfo : EIATTR_FRAME_SIZE
	.align		4
.L_58:
        /*0048*/ 	.byte	0x04, 0x11
        /*004a*/ 	.short	(.L_60 - .L_59)
	.align		4
.L_59:
        /*004c*/ 	.word	index@(_ZN3cub18CUB_300001_SM_10006detail11EmptyKernelIvEEvv)
        /*0050*/ 	.word	0x00000000


	//----- nvinfo : EIATTR_MIN_STACK_SIZE
	.align		4
.L_60:
        /*0054*/ 	.byte	0x04, 0x12
        /*0056*/ 	.short	(.L_62 - .L_61)
	.align		4
.L_61:
        /*0058*/ 	.word	index@(_ZN3cub18CUB_300001_SM_10006detail11EmptyKernelIvEEvv)
        /*005c*/ 	.word	0x00000000


	//----- nvinfo : EIATTR_MIN_STACK_SIZE
	.align		4
.L_62:
        /*0060*/ 	.byte	0x04, 0x12
        /*0062*/ 	.short	(.L_64 - .L_63)
	.align		4
.L_63:
        /*0064*/ 	.word	index@(_Z10multiWritePdS_i)
        /*0068*/ 	.word	0x00000000


	//----- nvinfo : EIATTR_MIN_STACK_SIZE
	.align		4
.L_64:
        /*006c*/ 	.byte	0x04, 0x12
        /*006e*/ 	.short	(.L_66 - .L_65)
	.align		4
.L_65:
        /*0070*/ 	.word	index@(_Z6gpukNNPdiiPf)
        /*0074*/ 	.word	0x00000008
.L_66:


//--------------------- .nv.compat                --------------------------
	.section	.nv.compat,"",@"SHT_CUDA_COMPAT_INFO"
	.align	4
        /*0000*/ 	.byte	0x02, 0x09, 0x00, 0x00, 0x02, 0x02, 0x01, 0x00, 0x02, 0x05, 0x05, 0x00, 0x03, 0x07, 0x01, 0x01
        /*0010*/ 	.byte	0x02, 0x03, 0x00, 0x00, 0x02, 0x06, 0x01, 0x00, 0x04, 0x0b, 0x08, 0x00, 0x01, 0x00, 0x00, 0x00
        /*0020*/ 	.byte	0x00, 0x00, 0x00, 0x00


//--------------------- .nv.info._ZN3cub18CUB_300001_SM_10006detail11EmptyKernelIvEEvv --------------------------
	.section	.nv.info._ZN3cub18CUB_300001_SM_10006detail11EmptyKernelIvEEvv,"",@"SHT_CUDA_INFO"
	.sectionflags	@""
	.align	4


	//----- nvinfo : EIATTR_CUDA_API_VERSION
	.align		4
        /*0000*/ 	.byte	0x04, 0x37
        /*0002*/ 	.short	(.L_68 - .L_67)
.L_67:
        /*0004*/ 	.word	0x00000082


	//----- nvinfo : EIATTR_SPARSE_MMA_MASK
	.align		4
.L_68:
        /*0008*/ 	.byte	0x03, 0x50
        /*000a*/ 	.short	0x0000


	//----- nvinfo : EIATTR_MAXREG_COUNT
	.align		4
        /*000c*/ 	.byte	0x03, 0x1b
        /*000e*/ 	.short	0x00ff


	//----- nvinfo : EIATTR_MERCURY_ISA_VERSION
	.align		4
        /*0010*/ 	.byte	0x03, 0x5f
        /*0012*/ 	.short	0x0101


	//----- nvinfo : EIATTR_VRC_CTA_INIT_COUNT
	.align		4
        /*0014*/ 	.byte	0x02, 0x4a
	.zero		1
	.zero		1


	//----- nvinfo : EIATTR_EXIT_INSTR_OFFSETS
	.align		4
        /*0018*/ 	.byte	0x04, 0x1c
        /*001a*/ 	.short	(.L_70 - .L_69)


	//   ....[0]....
.L_69:
        /*001c*/ 	.word	0x00000010


	//----- nvinfo : EIATTR_SW_WAR
	.align		4
.L_70:
        /*0020*/ 	.byte	0x04, 0x36
        /*0022*/ 	.short	(.L_72 - .L_71)
.L_71:
        /*0024*/ 	.word	0x00000008
.L_72:


//--------------------- .nv.info._Z10multiWritePdS_i --------------------------
	.section	.nv.info._Z10multiWritePdS_i,"",@"SHT_CUDA_INFO"
	.sectionflags	@""
	.align	4


	//----- nvinfo : EIATTR_CUDA_API_VERSION
	.align		4
        /*0000*/ 	.byte	0x04, 0x37
        /*0002*/ 	.short	(.L_74 - .L_73)
.L_73:
        /*0004*/ 	.word	0x00000082


	//----- nvinfo : EIATTR_KPARAM_INFO
	.align		4
.L_74:
        /*0008*/ 	.byte	0x04, 0x17
        /*000a*/ 	.short	(.L_76 - .L_75)
.L_75:
        /*000c*/ 	.word	0x00000000
        /*0010*/ 	.short	0x0002
        /*0012*/ 	.short	0x0010
        /*0014*/ 	.byte	0x00, 0xf0, 0x11, 0x00


	//----- nvinfo : EIATTR_KPARAM_INFO
	.align		4
.L_76:
        /*0018*/ 	.byte	0x04, 0x17
        /*001a*/ 	.short	(.L_78 - .L_77)
.L_77:
        /*001c*/ 	.word	0x00000000
        /*0020*/ 	.short	0x0001
        /*0022*/ 	.short	0x0008
        /*0024*/ 	.byte	0x00, 0xf5, 0x21, 0x00


	//----- nvinfo : EIATTR_KPARAM_INFO
	.align		4
.L_78:
        /*0028*/ 	.byte	0x04, 0x17
        /*002a*/ 	.short	(.L_80 - .L_79)
.L_79:
        /*002c*/ 	.word	0x00000000
        /*0030*/ 	.short	0x0000
        /*0032*/ 	.short	0x0000
        /*0034*/ 	.byte	0x00, 0xf5, 0x21, 0x00


	//----- nvinfo : EIATTR_SPARSE_MMA_MASK
	.align		4
.L_80:
        /*0038*/ 	.byte	0x03, 0x50
        /*003a*/ 	.short	0x0000


	//----- nvinfo : EIATTR_MAXREG_COUNT
	.align		4
        /*003c*/ 	.byte	0x03, 0x1b
        /*003e*/ 	.short	0x00ff


	//----- nvinfo : EIATTR_MERCURY_ISA_VERSION
	.align		4
        /*0040*/ 	.byte	0x03, 0x5f
        /*0042*/ 	.short	0x0101


	//----- nvinfo : EIATTR_VRC_CTA_INIT_COUNT
	.align		4
        /*0044*/ 	.byte	0x02, 0x4a
	.zero		1
	.zero		1


	//----- nvinfo : EIATTR_EXIT_INSTR_OFFSETS
	.align		4
        /*0048*/ 	.byte	0x04, 0x1c
        /*004a*/ 	.short	(.L_82 - .L_81)


	//   ....[0]....
.L_81:
        /*004c*/ 	.word	0x00000070


	//   ....[1]....
        /*0050*/ 	.word	0x000004d0


	//   ....[2]....
        /*0054*/ 	.word	0x00000550


	//----- nvinfo : EIATTR_CBANK_PARAM_SIZE
	.align		4
.L_82:
        /*0058*/ 	.byte	0x03, 0x19
        /*005a*/ 	.short	0x0014


	//----- nvinfo : EIATTR_PARAM_CBANK
	.align		4
        /*005c*/ 	.byte	0x04, 0x0a
        /*005e*/ 	.short	(.L_84 - .L_83)
	.align		4
.L_83:
        /*0060*/ 	.word	index@(.nv.constant0._Z10multiWritePdS_i)
        /*0064*/ 	.short	0x0380
        /*0066*/ 	.short	0x0014


	//----- nvinfo : EIATTR_SW_WAR
	.align		4
.L_84:
        /*0068*/ 	.byte	0x04, 0x36
        /*006a*/ 	.short	(.L_86 - .L_85)
.L_85:
        /*006c*/ 	.word	0x00000008
.L_86:


//--------------------- .nv.info._Z6gpukNNPdiiPf  --------------------------
	.section	.nv.info._Z6gpukNNPdiiPf,"",@"SHT_CUDA_INFO"
	.sectionflags	@""
	.align	4


	//----- nvinfo : EIATTR_CUDA_API_VERSION
	.align		4
        /*0000*/ 	.byte	0x04, 0x37
        /*0002*/ 	.short	(.L_88 - .L_87)
.L_87:
        /*0004*/ 	.word	0x00000082


	//----- nvinfo : EIATTR_KPARAM_INFO
	.align		4
.L_88:
        /*0008*/ 	.byte	0x04, 0x17
        /*000a*/ 	.short	(.L_90 - .L_89)
.L_89:
        /*000c*/ 	.word	0x00000000
        /*0010*/ 	.short	0x0003
        /*0012*/ 	.short	0x0010
        /*0014*/ 	.byte	0x00, 0xf5, 0x21, 0x00


	//----- nvinfo : EIATTR_KPARAM_INFO
	.align		4
.L_90:
        /*0018*/ 	.byte	0x04, 0x17
        /*001a*/ 	.short	(.L_92 - .L_91)
.L_91:
        /*001c*/ 	.word	0x00000000
        /*0020*/ 	.short	0x0002
        /*0022*/ 	.short	0x000c
        /*0024*/ 	.byte	0x00, 0xf0, 0x11, 0x00


	//----- nvinfo : EIATTR_KPARAM_INFO
	.align		4
.L_92:
        /*0028*/ 	.byte	0x04, 0x17
        /*002a*/ 	.short	(.L_94 - .L_93)
.L_93:
        /*002c*/ 	.word	0x00000000
        /*0030*/ 	.short	0x0001
        /*0032*/ 	.short	0x0008
        /*0034*/ 	.byte	0x00, 0xf0, 0x11, 0x00


	//----- nvinfo : EIATTR_KPARAM_INFO
	.align		4
.L_94:
        /*0038*/ 	.byte	0x04, 0x17
        /*003a*/ 	.short	(.L_96 - .L_95)
.L_95:
        /*003c*/ 	.word	0x00000000
        /*0040*/ 	.short	0x0000
        /*0042*/ 	.short	0x0000
        /*0044*/ 	.byte	0x00, 0xf5, 0x21, 0x00


	//----- nvinfo : EIATTR_SPARSE_MMA_MASK
	.align		4
.L_96:
        /*0048*/ 	.byte	0x03, 0x50
        /*004a*/ 	.short	0x0000


	//----- nvinfo : EIATTR_MAXREG_COUNT
	.align		4
        /*004c*/ 	.byte	0x03, 0x1b
        /*004e*/ 	.short	0x00ff


	//----- nvinfo : EIATTR_NUM_BARRIERS
	.align		4
        /*0050*/ 	.byte	0x02, 0x4c
        /*0052*/ 	.byte	0x01
	.zero		1


	//----- nvinfo : EIATTR_EXTERNS
	.align		4
        /*0054*/ 	.byte	0x04, 0x0f
        /*0056*/ 	.short	(.L_98 - .L_97)


	//   ....[0]....
	.align		4
.L_97:
        /*0058*/ 	.word	index@(malloc)


	//   ....[1]....
	.align		4
        /*005c*/ 	.word	index@(free)


	//   ....[2]....
	.align		4
        /*0060*/ 	.word	index@(vprintf)


	//----- nvinfo : EIATTR_MERCURY_ISA_VERSION
	.align		4
.L_98:
        /*0064*/ 	.byte	0x03, 0x5f
        /*0066*/ 	.short	0x0101


	//----- nvinfo : EIATTR_VRC_CTA_INIT_COUNT
	.align		4
        /*0068*/ 	.byte	0x02, 0x4a
	.zero		1
	.zero		1


	//----- nvinfo : EIATTR_SYSCALL_OFFSETS
	.align		4
        /*006c*/ 	.byte	0x04, 0x46
        /*006e*/ 	.short	(.L_100 - .L_99)


	//   ....[0]....
.L_99:
        /*0070*/ 	.word	0x00000130


	//   ....[1]....
        /*0074*/ 	.word	0x00000ce0


	//   ....[2]....
        /*0078*/ 	.word	0x00004fe0


	//   ....[3]....
        /*007c*/ 	.word	0x00005450


	//   ....[4]....
        /*0080*/ 	.word	0x000054b0


	//   ....[5]....
        /*0084*/ 	.word	0x00005560


	//----- nvinfo : EIATTR_EXIT_INSTR_OFFSETS
	.align		4
.L_100:
        /*0088*/ 	.byte	0x04, 0x1c
        /*008a*/ 	.short	(.L_102 - .L_101)


	//   ....[0]....
.L_101:
        /*008c*/ 	.word	0x00005380


	//   ....[1]....
        /*0090*/ 	.word	0x00005460


	//----- nvinfo : EIATTR_CRS_STACK_SIZE
	.align		4
.L_102:
        /*0094*/ 	.byte	0x04, 0x1e
        /*0096*/ 	.short	(.L_104 - .L_103)
.L_103:
        /*0098*/ 	.word	0x00000000


	//----- nvinfo : EIATTR_CBANK_PARAM_SIZE
	.align		4
.L_104:
        /*009c*/ 	.byte	0x03, 0x19
        /*009e*/ 	.short	0x0018


	//----- nvinfo : EIATTR_PARAM_CBANK
	.align		4
        /*00a0*/ 	.byte	0x04, 0x0a
        /*00a2*/ 	.short	(.L_106 - .L_105)
	.align		4
.L_105:
        /*00a4*/ 	.word	index@(.nv.constant0._Z6gpukNNPdiiPf)
        /*00a8*/ 	.short	0x0380
        /*00aa*/ 	.short	0x0018


	//----- nvinfo : EIATTR_SW_WAR
	.align		4
.L_106:
        /*00ac*/ 	.byte	0x04, 0x36
        /*00ae*/ 	.short	(.L_108 - .L_107)
.L_107:
        /*00b0*/ 	.word	0x00000008
.L_108:


//--------------------- .nv.callgraph             --------------------------
	.section	.nv.callgraph,"",@"SHT_CUDA_CALLGRAPH"
	.align	4
	.sectionentsize	8
	.align		4
        /*0000*/ 	.word	0x00000000
	.align		4
        /*0004*/ 	.word	0xffffffff
	.align		4
        /*0008*/ 	.word	index@(_Z6gpukNNPdiiPf)
	.align		4
        /*000c*/ 	.word	index@(vprintf)
	.align		4
        /*0010*/ 	.word	index@(_Z6gpukNNPdiiPf)
	.align		4
        /*0014*/ 	.word	index@(free)
	.align		4
        /*0018*/ 	.word	index@(_Z6gpukNNPdiiPf)
	.align		4
        /*001c*/ 	.word	index@(malloc)
	.align		4
        /*0020*/ 	.word	0x00000000
	.align		4
        /*0024*/ 	.word	0xfffffffe
	.align		4
        /*0028*/ 	.word	0x00000000
	.align		4
        /*002c*/ 	.word	0xfffffffd
	.align		4
        /*0030*/ 	.word	0x00000000
	.align		4
        /*0034*/ 	.word	0xfffffffc


//--------------------- .nv.constant4             --------------------------
	.section	.nv.constant4,"a",@progbits
	.align	8
	.align		8
.nv.constant4:
        /*0000*/ 	.dword	_ZN33_INTERNAL_dd0c7c9b_4_k_cu_runTime4cuda3std3__45__cpo5beginE
	.align		8
        /*0008*/ 	.dword	_ZN33_INTERNAL_dd0c7c9b_4_k_cu_runTime4cuda3std3__45__cpo3endE
	.align		8
        /*0010*/ 	.dword	_ZN33_INTERNAL_dd0c7c9b_4_k_cu_runTime4cuda3std3__45__cpo6cbeginE
	.align		8
        /*0018*/ 	.dword	_ZN33_INTERNAL_dd0c7c9b_4_k_cu_runTime4cuda3std3__45__cpo4cendE
	.align		8
        /*0020*/ 	.dword	_ZN33_INTERNAL_dd0c7c9b_4_k_cu_runTime4cuda3std3__45__cpo6rbeginE
	.align		8
        /*0028*/ 	.dword	_ZN33_INTERNAL_dd0c7c9b_4_k_cu_runTime4cuda3std3__45__cpo4rendE
	.align		8
        /*0030*/ 	.dword	_ZN33_INTERNAL_dd0c7c9b_4_k_cu_runTime4cuda3std3__45__cpo7crbeginE
	.align		8
        /*0038*/ 	.dword	_ZN33_INTERNAL_dd0c7c9b_4_k_cu_runTime4cuda3std3__45__cpo5crendE
	.align		8
        /*0040*/ 	.dword	_ZN33_INTERNAL_dd0c7c9b_4_k_cu_runTime4cuda3std3__435_GLOBAL__N__dd0c7c9b_4_k_cu_runTime6ignoreE
	.align		8
        /*0048*/ 	.dword	_ZN33_INTERNAL_dd0c7c9b_4_k_cu_runTime4cuda3std3__419piecewise_constructE
	.align		8
        /*0050*/ 	.dword	_ZN33_INTERNAL_dd0c7c9b_4_k_cu_runTime4cuda3std3__48in_placeE
	.align		8
        /*0058*/ 	.dword	_ZN33_INTERNAL_dd0c7c9b_4_k_cu_runTime4cuda3std3__420unreachable_sentinelE
	.align		8
        /*0060*/ 	.dword	_ZN33_INTERNAL_dd0c7c9b_4_k_cu_runTime4cuda3std3__47nulloptE
	.align		8
        /*0068*/ 	.dword	_ZN33_INTERNAL_dd0c7c9b_4_k_cu_runTime4cuda3std3__48unexpectE
	.align		8
        /*0070*/ 	.dword	_ZN33_INTERNAL_dd0c7c9b_4_k_cu_runTime4cuda3std6ranges3__45__cpo4swapE
	.align		8
        /*0078*/ 	.dword	_ZN33_INTERNAL_dd0c7c9b_4_k_cu_runTime4cuda3std6ranges3__45__cpo9iter_moveE
	.align		8
        /*0080*/ 	.dword	_ZN33_INTERNAL_dd0c7c9b_4_k_cu_runTime4cuda3std6ranges3__45__cpo5beginE
	.align		8
        /*0088*/ 	.dword	_ZN33_INTERNAL_dd0c7c9b_4_k_cu_runTime4cuda3std6ranges3__45__cpo3endE
	.align		8
        /*0090*/ 	.dword	_ZN33_INTERNAL_dd0c7c9b_4_k_cu_runTime4cuda3std6ranges3__45__cpo6cbeginE
	.align		8
        /*0098*/ 	.dword	_ZN33_INTERNAL_dd0c7c9b_4_k_cu_runTime4cuda3std6ranges3__45__cpo4cendE
	.align		8
        /*00a0*/ 	.dword	_ZN33_INTERNAL_dd0c7c9b_4_k_cu_runTime4cuda3std6ranges3__45__cpo7advanceE
	.align		8
        /*00a8*/ 	.dword	_ZN33_INTERNAL_dd0c7c9b_4_k_cu_runTime4cuda3std6ranges3__45__cpo9iter_swapE
	.align		8
        /*00b0*/ 	.dword	_ZN33_INTERNAL_dd0c7c9b_4_k_cu_runTime4cuda3std6ranges3__45__cpo4nextE
	.align		8
        /*00b8*/ 	.dword	_ZN33_INTERNAL_dd0c7c9b_4_k_cu_runTime4cuda3std6ranges3__45__cpo4prevE
	.align		8
        /*00c0*/ 	.dword	_ZN33_INTERNAL_dd0c7c9b_4_k_cu_runTime4cuda3std6ranges3__45__cpo4dataE
	.align		8
        /*00c8*/ 	.dword	_ZN33_INTERNAL_dd0c7c9b_4_k_cu_runTime4cuda3std6ranges3__45__cpo5cdataE
	.align		8
        /*00d0*/ 	.dword	_ZN33_INTERNAL_dd0c7c9b_4_k_cu_runTime4cuda3std6ranges3__45__cpo4sizeE
	.align		8
        /*00d8*/ 	.dword	_ZN33_INTERNAL_dd0c7c9b_4_k_cu_runTime4cuda3std6ranges3__45__cpo5ssizeE
	.align		8
        /*00e0*/ 	.dword	_ZN33_INTERNAL_dd0c7c9b_4_k_cu_runTime4cuda3std6ranges3__45__cpo8distanceE
	.align		8
        /*00e8*/ 	.dword	_ZN33_INTERNAL_dd0c7c9b_4_k_cu_runTime6thrust24THRUST_300001_SM_1000_NS8cuda_cub3parE
	.align		8
        /*00f0*/ 	.dword	_ZN33_INTERNAL_dd0c7c9b_4_k_cu_runTime6thrust24THRUST_300001_SM_1000_NS8cuda_cub10par_nosyncE
	.align		8
        /*00f8*/ 	.dword	_ZN33_INTERNAL_dd0c7c9b_4_k_cu_runTime6thrust24THRUST_300001_SM_1000_NS6system6detail10sequential3seqE
	.align		8
        /*0100*/ 	.dword	_ZN33_INTERNAL_dd0c7c9b_4_k_cu_runTime6thrust24THRUST_300001_SM_1000_NS6system3cpp3parE
	.align		8
        /*0108*/ 	.dword	_ZN33_INTERNAL_dd0c7c9b_4_k_cu_runTime6thrust24THRUST_300001_SM_1000_NS12placeholders2_1E
	.align		8
        /*0110*/ 	.dword	_ZN33_INTERNAL_dd0c7c9b_4_k_cu_runTime6thrust24THRUST_300001_SM_1000_NS12placeholders2_2E
	.align		8
        /*0118*/ 	.dword	_ZN33_INTERNAL_dd0c7c9b_4_k_cu_runTime6thrust24THRUST_300001_SM_1000_NS12placeholders2_3E
	.align		8
        /*0120*/ 	.dword	_ZN33_INTERNAL_dd0c7c9b_4_k_cu_runTime6thrust24THRUST_300001_SM_1000_NS12placeholders2_4E
	.align		8
        /*0128*/ 	.dword	_ZN33_INTERNAL_dd0c7c9b_4_k_cu_runTime6thrust24THRUST_300001_SM_1000_NS12placeholders2_5E
	.align		8
        /*0130*/ 	.dword	_ZN33_INTERNAL_dd0c7c9b_4_k_cu_runTime6thrust24THRUST_300001_SM_1000_NS12placeholders2_6E
	.align		8
        /*0138*/ 	.dword	_ZN33_INTERNAL_dd0c7c9b_4_k_cu_runTime6thrust24THRUST_300001_SM_1000_NS12placeholders2_7E
	.align		8
        /*0140*/ 	.dword	_ZN33_INTERNAL_dd0c7c9b_4_k_cu_runTime6thrust24THRUST_300001_SM_1000_NS12placeholders2_8E
	.align		8
        /*0148*/ 	.dword	_ZN33_INTERNAL_dd0c7c9b_4_k_cu_runTime6thrust24THRUST_300001_SM_1000_NS12placeholders2_9E
	.align		8
        /*0150*/ 	.dword	_ZN33_INTERNAL_dd0c7c9b_4_k_cu_runTime6thrust24THRUST_300001_SM_1000_NS12placeholders3_10E
	.align		8
        /*0158*/ 	.dword	_ZN33_INTERNAL_dd0c7c9b_4_k_cu_runTime6thrust24THRUST_300001_SM_1000_NS3seqE
	.align		8
        /*0160*/ 	.dword	_ZN33_INTERNAL_dd0c7c9b_4_k_cu_runTime6thrust24THRUST_300001_SM_1000_NS6deviceE
	.align		8
        /*0168*/ 	.dword	$str
	.align		8
        /*0170*/ 	.dword	$str$1
	.align		8
        /*0178*/ 	.dword	malloc
	.align		8
        /*0180*/ 	.dword	free
	.align		8
        /*0188*/ 	.dword	vprintf


//--------------------- .text._ZN3cub18CUB_300001_SM_10006detail11EmptyKernelIvEEvv --------------------------
	.section	.text._ZN3cub18CUB_300001_SM_10006detail11EmptyKernelIvEEvv,"ax",@progbits
	.align	128
        .global         _ZN3cub18CUB_300001_SM_10006detail11EmptyKernelIvEEvv
        .type           _ZN3cub18CUB_300001_SM_10006detail11EmptyKernelIvEEvv,@function
        .size           _ZN3cub18CUB_300001_SM_10006detail11EmptyKernelIvEEvv,(.L_x_117 - _ZN3cub18CUB_300001_SM_10006detail11EmptyKernelIvEEvv)
        .other          _ZN3cub18CUB_300001_SM_10006detail11EmptyKernelIvEEvv,@"STO_CUDA_ENTRY STV_DEFAULT"
_ZN3cub18CUB_300001_SM_10006detail11EmptyKernelIvEEvv:
.text._ZN3cub18CUB_300001_SM_10006detail11EmptyKernelIvEEvv:
[----:B------:R-:W-:Y:S01]  /*0000*/  LDC R1, c[0x0][0x37c] ;  /* 0x0000df00ff017b82 */ /* 0x000fe20000000800 */
[----:B------:R-:W-:Y:S05]  /*0010*/  EXIT ;  /* 0x000000000000794d */ /* 0x000fea0003800000 */
.L_x_0:
[----:B------:R-:W-:-:S00]  /*0020*/  BRA `(.L_x_0) ;  /* 0xfffffffc00fc7947 */ /* 0x000fc0000383ffff */
[----:B------:R-:W-:-:S00]  /*0030*/  NOP ;  /* 0x0000000000007918 */ /* 0x000fc00000000000 */
        /* <DEDUP_REMOVED lines=12> */
.L_x_117:


//--------------------- .text._Z10multiWritePdS_i --------------------------
	.section	.text._Z10multiWritePdS_i,"ax",@progbits
	.align	128
        .global         _Z10multiWritePdS_i
        .type           _Z10multiWritePdS_i,@function
        .size           _Z10multiWritePdS_i,(.L_x_118 - _Z10multiWritePdS_i)
        .other          _Z10multiWritePdS_i,@"STO_CUDA_ENTRY STV_DEFAULT"
_Z10multiWritePdS_i:
.text._Z10multiWritePdS_i:
[----:B------:R-:W-:Y:S01]  /*0000*/  LDC R1, c[0x0][0x37c] ;  /* 0x0000df00ff017b82 */ /* 0x000fe20000000800 */
[----:B------:R-:W0:Y:S07]  /*0010*/  S2R R4, SR_TID.X ;  /* 0x0000000000047919 */ /* 0x000e2e0000002100 */
[----:B------:R-:W0:Y:S01]  /*0020*/  S2UR UR4, SR_CTAID.X ;  /* 0x00000000000479c3 */ /* 0x000e220000002500 */
[----:B------:R-:W1:Y:S07]  /*0030*/  LDCU UR8, c[0x0][0x390] ;  /* 0x00007200ff0877ac */ /* 0x000e6e0008000800 */
[----:B------:R-:W0:Y:S02]  /*0040*/  LDC R3, c[0x0][0x360] ;  /* 0x0000d800ff037b82 */ /* 0x000e240000000800 */
[----:B0-----:R-:W-:-:S05]  /*0050*/  IMAD R4, R3, UR4, R4 ;  /* 0x0000000403047c24 */ /* 0x001fca000f8e0204 */
[----:B-1----:R-:W-:-:S13]  /*0060*/  ISETP.GE.U32.AND P0, PT, R4, UR8, PT ;  /* 0x0000000804007c0c */ /* 0x002fda000bf06070 */
[----:B------:R-:W-:Y:S05]  /*0070*/  @P0 EXIT ;  /* 0x000000000000094d */ /* 0x000fea0003800000 */
[----:B------:R-:W-:Y:S01]  /*0080*/  UIMAD.WIDE UR4, UR8, 0x8, URZ ;  /* 0x00000008080478a5 */ /* 0x000fe2000f8e02ff */
[----:B------:R-:W-:Y:S01]  /*0090*/  IMAD.MOV.U32 R5, RZ, RZ, RZ ;  /* 0x000000ffff057224 */ /* 0x000fe200078e00ff */
[----:B------:R-:W0:Y:S01]  /*00a0*/  LDCU.64 UR6, c[0x0][0x358] ;  /* 0x00006b00ff0677ac */ /* 0x000e220008000a00 */
[----:B------:R-:W1:Y:S03]  /*00b0*/  LDC.64 R2, c[0x0][0x380] ;  /* 0x0000e000ff027b82 */ /* 0x000e660000000a00 */
[----:B------:R-:W-:Y:S01]  /*00c0*/  IMAD.U32 R0, RZ, RZ, UR5 ;  /* 0x00000005ff007e24 */ /* 0x000fe2000f8e00ff */
[----:B------:R-:W-:-:S04]  /*00d0*/  ISETP.LT.U32.AND P0, PT, RZ, UR4, PT ;  /* 0x00000004ff007c0c */ /* 0x000fc8000bf01070 */
[----:B------:R-:W-:Y:S01]  /*00e0*/  ISETP.GT.U32.AND.EX P0, PT, R0, RZ, PT, P0 ;  /* 0x000000ff0000720c */ /* 0x000fe20003f04100 */
[----:B------:R-:W-:-:S12]  /*00f0*/  IMAD.MOV.U32 R0, RZ, RZ, RZ ;  /* 0x000000ffff007224 */ /* 0x000fd800078e00ff */
[----:B------:R-:W2:Y:S02]  /*0100*/  @!P0 LDC.64 R6, c[0x0][0x388] ;  /* 0x0000e200ff068b82 */ /* 0x000ea40000000a00 */
[----:B--2---:R-:W-:-:S05]  /*0110*/  @!P0 IADD3 R6, P1, PT, R5, R6, RZ ;  /* 0x0000000605068210 */ /* 0x004fca0007f3e0ff */
[----:B------:R-:W-:-:S05]  /*0120*/  @!P0 IMAD.X R7, R0, 0x1, R7, P1 ;  /* 0x0000000100078824 */ /* 0x000fca00008e0607 */
[----:B0-----:R0:W2:Y:S01]  /*0130*/  @!P0 LDG.E.U8 R11, desc[UR6][R6.64] ;  /* 0x00000006060b8981 */ /* 0x0010a2000c1e1100 */
[----:B------:R-:W-:-:S04]  /*0140*/  IMAD R9, R4, UR8, RZ ;  /* 0x0000000804097c24 */ /* 0x000fc8000f8e02ff */
[----:B-1----:R-:W-:-:S04]  /*0150*/  IMAD.WIDE.U32 R2, R9, 0x8, R2 ;  /* 0x0000000809027825 */ /* 0x002fc800078e0002 */
[----:B------:R-:W-:Y:S01]  /*0160*/  IMAD.U32 R9, RZ, RZ, UR5 ;  /* 0x00000005ff097e24 */ /* 0x000fe2000f8e00ff */
[----:B0-----:R-:W-:Y:S01]  /*0170*/  @!P0 IADD3 R6, P1, PT, R2, R5, RZ ;  /* 0x0000000502068210 */ /* 0x001fe20007f3e0ff */
[----:B------:R-:W-:-:S04]  /*0180*/  @!P0 IMAD.MOV.U32 R5, RZ, RZ, 0x1 ;  /* 0x00000001ff058424 */ /* 0x000fc800078e00ff */
[----:B------:R-:W-:Y:S01]  /*0190*/  @!P0 IMAD.X R7, R3, 0x1, R0, P1 ;  /* 0x0000000103078824 */ /* 0x000fe200008e0600 */
[C---:B------:R-:W-:Y:S01]  /*01a0*/  IADD3 R4, P2, PT, -R5.reuse, UR4, RZ ;  /* 0x0000000405047c10 */ /* 0x040fe2000ff5e1ff */
[----:B------:R-:W-:Y:S01]  /*01b0*/  @!P0 IMAD.MOV.U32 R0, RZ, RZ, RZ ;  /* 0x000000ffff008224 */ /* 0x000fe200078e00ff */
[----:B------:R-:W-:Y:S02]  /*01c0*/  ISETP.LT.U32.AND P1, PT, R5, UR4, PT ;  /* 0x0000000405007c0c */ /* 0x000fe4000bf21070 */
[----:B------:R-:W-:Y:S02]  /*01d0*/  ISETP.LE.U32.AND P3, PT, R4, 0x3, PT ;  /* 0x000000030400780c */ /* 0x000fe40003f63070 */
[----:B------:R-:W-:Y:S02]  /*01e0*/  ISETP.GT.U32.AND.EX P1, PT, R9, R0, PT, P1 ;  /* 0x000000000900720c */ /* 0x000fe40003f24110 */
[----:B------:R-:W-:-:S04]  /*01f0*/  IADD3.X R4, PT, PT, ~R0, UR5, RZ, P2, !PT ;  /* 0x0000000500047c10 */ /* 0x000fc800097fe5ff */
[----:B------:R-:W-:Y:S01]  /*0200*/  ISETP.LE.U32.OR.EX P1, PT, R4, RZ, !P1, P3 ;  /* 0x000000ff0400720c */ /* 0x000fe20004f23530 */
[----:B--2---:R0:W-:-:S12]  /*0210*/  @!P0 STG.E.U8 desc[UR6][R6.64], R11 ;  /* 0x0000000b06008986 */ /* 0x0041d8000c101106 */
[----:B------:R-:W-:Y:S05]  /*0220*/  @P1 BRA `(.L_x_1) ;  /* 0x0000000000541947 */ /* 0x000fea0003800000 */
[----:B------:R-:W-:Y:S01]  /*0230*/  UIADD3 UR8, UP0, UPT, UR4, -0x3, URZ ;  /* 0xfffffffd04087890 */ /* 0x000fe2000ff1e0ff */
[----:B------:R-:W-:Y:S01]  /*0240*/  PLOP3.LUT P0, PT, PT, PT, PT, 0x8, 0x80 ;  /* 0x000000000080781c */ /* 0x000fe20003f0e170 */
[----:B------:R-:W1:Y:S02]  /*0250*/  LDCU.64 UR10, c[0x0][0x388] ;  /* 0x00007100ff0a77ac */ /* 0x000e640008000a00 */
[----:B------:R-:W-:-:S12]  /*0260*/  UIADD3.X UR9, UPT, UPT, UR5, -0x1, URZ, UP0, !UPT ;  /* 0xffffffff05097890 */ /* 0x000fd800087fe4ff */
.L_x_2:
[----:B01----:R-:W-:-:S04]  /*0270*/  IADD3 R6, P1, PT, R5, UR10, RZ ;  /* 0x0000000a05067c10 */ /* 0x003fc8000ff3e0ff */
[----:B------:R-:W-:-:S05]  /*0280*/  IADD3.X R7, PT, PT, R0, UR11, RZ, P1, !PT ;  /* 0x0000000b00077c10 */ /* 0x000fca0008ffe4ff */
[----:B--2---:R-:W2:Y:S01]  /*0290*/  LDG.E.U8 R11, desc[UR6][R6.64] ;  /* 0x00000006060b7981 */ /* 0x004ea2000c1e1100 */
[----:B------:R-:W-:-:S05]  /*02a0*/  IADD3 R8, P1, PT, R2, R5, RZ ;  /* 0x0000000502087210 */ /* 0x000fca0007f3e0ff */
[----:B------:R-:W-:-:S05]  /*02b0*/  IMAD.X R9, R3, 0x1, R0, P1 ;  /* 0x0000000103097824 */ /* 0x000fca00008e0600 */
[----:B--2---:R2:W-:Y:S04]  /*02c0*/  STG.E.U8 desc[UR6][R8.64], R11 ;  /* 0x0000000b08007986 */ /* 0x0045e8000c101106 */
[----:B------:R-:W3:Y:S04]  /*02d0*/  LDG.E.U8 R13, desc[UR6][R6.64+0x1] ;  /* 0x00000106060d7981 */ /* 0x000ee8000c1e1100 */
[----:B---3--:R2:W-:Y:S04]  /*02e0*/  STG.E.U8 desc[UR6][R8.64+0x1], R13 ;  /* 0x0000010d08007986 */ /* 0x0085e8000c101106 */
[----:B------:R-:W3:Y:S01]  /*02f0*/  LDG.E.U8 R15, desc[UR6][R6.64+0x2] ;  /* 0x00000206060f7981 */ /* 0x000ee2000c1e1100 */
[----:B------:R-:W-:-:S04]  /*0300*/  IADD3 R5, P2, PT, R5, 0x4, RZ ;  /* 0x0000000405057810 */ /* 0x000fc80007f5e0ff */
[----:B------:R-:W-:Y:S01]  /*0310*/  ISETP.GE.U32.AND P1, PT, R5, UR8, PT ;  /* 0x0000000805007c0c */ /* 0x000fe2000bf26070 */
[----:B------:R-:W-:-:S05]  /*0320*/  IMAD.X R0, RZ, RZ, R0, P2 ;  /* 0x000000ffff007224 */ /* 0x000fca00010e0600 */
[----:B------:R-:W-:Y:S01]  /*0330*/  ISETP.GE.U32.AND.EX P1, PT, R0, UR9, PT, P1 ;  /* 0x0000000900007c0c */ /* 0x000fe2000bf26110 */
[----:B---3--:R2:W-:Y:S04]  /*0340*/  STG.E.U8 desc[UR6][R8.64+0x2], R15 ;  /* 0x0000020f08007986 */ /* 0x0085e8000c101106 */
[----:B------:R-:W3:Y:S04]  /*0350*/  LDG.E.U8 R17, desc[UR6][R6.64+0x3] ;  /* 0x0000030606117981 */ /* 0x000ee8000c1e1100 */
[----:B---3--:R2:W-:Y:S04]  /*0360*/  STG.E.U8 desc[UR6][R8.64+0x3], R17 ;  /* 0x0000031108007986 */ /* 0x0085e8000c101106 */
[----:B------:R-:W-:Y:S05]  /*0370*/  @!P1 BRA `(.L_x_2) ;  /* 0xfffffffc00bc9947 */ /* 0x000fea000383ffff */
.L_x_1:
[----:B0-----:R-:W-:Y:S01]  /*0380*/  IMAD.U32 R7, RZ, RZ, UR5 ;  /* 0x00000005ff077e24 */ /* 0x001fe2000f8e00ff */
[C---:B------:R-:W-:Y:S02]  /*0390*/  ISETP.LT.U32.AND P1, PT, R5.reuse, UR4, PT ;  /* 0x0000000405007c0c */ /* 0x040fe4000bf21070 */
[----:B------:R-:W-:Y:S02]  /*03a0*/  IADD3 R4, P2, PT, -R5, UR4, RZ ;  /* 0x0000000405047c10 */ /* 0x000fe4000ff5e1ff */
[----:B------:R-:W-:Y:S02]  /*03b0*/  ISETP.GT.U32.AND.EX P3, PT, R7, R0, PT, P1 ;  /* 0x000000000700720c */ /* 0x000fe40003f64110 */
[----:B------:R-:W-:Y:S02]  /*03c0*/  ISETP.LE.U32.AND P1, PT, R4, 0x1, PT ;  /* 0x000000010400780c */ /* 0x000fe40003f23070 */
[----:B------:R-:W-:-:S04]  /*03d0*/  IADD3.X R4, PT, PT, ~R0, UR5, RZ, P2, !PT ;  /* 0x0000000500047c10 */ /* 0x000fc800097fe5ff */
[----:B------:R-:W-:-:S13]  /*03e0*/  ISETP.LE.U32.OR.EX P1, PT, R4, RZ, !P3, P1 ;  /* 0x000000ff0400720c */ /* 0x000fda0005f23510 */
[----:B------:R-:W0:Y:S02]  /*03f0*/  @!P1 LDC.64 R6, c[0x0][0x388] ;  /* 0x0000e200ff069b82 */ /* 0x000e240000000a00 */
[----:B0-----:R-:W-:-:S05]  /*0400*/  @!P1 IADD3 R6, P2, PT, R5, R6, RZ ;  /* 0x0000000605069210 */ /* 0x001fca0007f5e0ff */
[----:B------:R-:W-:-:S05]  /*0410*/  @!P1 IMAD.X R7, R0, 0x1, R7, P2 ;  /* 0x0000000100079824 */ /* 0x000fca00010e0607 */
[----:B--2---:R-:W2:Y:S01]  /*0420*/  @!P1 LDG.E.U8 R11, desc[UR6][R6.64] ;  /* 0x00000006060b9981 */ /* 0x004ea2000c1e1100 */
[----:B------:R-:W-:-:S05]  /*0430*/  @!P1 IADD3 R8, P2, PT, R2, R5, RZ ;  /* 0x0000000502089210 */ /* 0x000fca0007f5e0ff */
[----:B------:R-:W-:Y:S01]  /*0440*/  @!P1 IMAD.X R9, R3, 0x1, R0, P2 ;  /* 0x0000000103099824 */ /* 0x000fe200010e0600 */
[----:B------:R-:W-:Y:S02]  /*0450*/  @!P1 IADD3 R5, P2, PT, R5, 0x2, RZ ;  /* 0x0000000205059810 */ /* 0x000fe40007f5e0ff */
[----:B------:R-:W-:-:S03]  /*0460*/  @!P1 PLOP3.LUT P0, PT, PT, PT, PT, 0x8, 0x80 ;  /* 0x000000000080981c */ /* 0x000fc60003f0e170 */
[----:B------:R-:W-:Y:S01]  /*0470*/  @!P1 IMAD.X R0, RZ, RZ, R0, P2 ;  /* 0x000000ffff009224 */ /* 0x000fe200010e0600 */
[----:B------:R-:W-:Y:S01]  /*0480*/  ISETP.LT.U32.AND P2, PT, R5, UR4, PT ;  /* 0x0000000405007c0c */ /* 0x000fe2000bf41070 */
[----:B--2---:R0:W-:Y:S04]  /*0490*/  @!P1 STG.E.U8 desc[UR6][R8.64], R11 ;  /* 0x0000000b08009986 */ /* 0x0041e8000c101106 */
[----:B------:R-:W2:Y:S01]  /*04a0*/  @!P1 LDG.E.U8 R13, desc[UR6][R6.64+0x1] ;  /* 0x00000106060d9981 */ /* 0x000ea2000c1e1100 */
[----:B------:R-:W-:-:S03]  /*04b0*/  ISETP.LT.U32.OR.EX P0, PT, R0, UR5, P0, P2 ;  /* 0x0000000500007c0c */ /* 0x000fc60008701520 */
[----:B--2---:R0:W-:Y:S10]  /*04c0*/  @!P1 STG.E.U8 desc[UR6][R8.64+0x1], R13 ;  /* 0x0000010d08009986 */ /* 0x0041f4000c101106 */
[----:B------:R-:W-:Y:S05]  /*04d0*/  @!P0 EXIT ;  /* 0x000000000000894d */ /* 0x000fea0003800000 */
[----:B------:R-:W1:Y:S02]  /*04e0*/  LDCU.64 UR4, c[0x0][0x388] ;  /* 0x00007100ff0477ac */ /* 0x000e640008000a00 */
[----:B-1----:R-:W-:-:S04]  /*04f0*/  IADD3 R6, P0, PT, R5, UR4, RZ ;  /* 0x0000000405067c10 */ /* 0x002fc8000ff1e0ff */
[----:B------:R-:W-:-:S06]  /*0500*/  IADD3.X R7, PT, PT, R0, UR5, RZ, P0, !PT ;  /* 0x0000000500077c10 */ /* 0x000fcc00087fe4ff */
[----:B------:R-:W2:Y:S01]  /*0510*/  LDG.E.U8 R7, desc[UR6][R6.64] ;  /* 0x0000000606077981 */ /* 0x000ea2000c1e1100 */
[----:B------:R-:W-:-:S05]  /*0520*/  IADD3 R2, P0, PT, R2, R5, RZ ;  /* 0x0000000502027210 */ /* 0x000fca0007f1e0ff */
[----:B------:R-:W-:-:S05]  /*0530*/  IMAD.X R3, R3, 0x1, R0, P0 ;  /* 0x0000000103037824 */ /* 0x000fca00000e0600 */
[----:B--2---:R-:W-:Y:S01]  /*0540*/  STG.E.U8 desc[UR6][R2.64], R7 ;  /* 0x0000000702007986 */ /* 0x004fe2000c101106 */
[----:B------:R-:W-:Y:S05]  /*0550*/  EXIT ;  /* 0x000000000000794d */ /* 0x000fea0003800000 */
.L_x_3:
        /* <DEDUP_REMOVED lines=10> */
.L_x_118:


//--------------------- .text._Z6gpukNNPdiiPf     --------------------------
	.section	.text._Z6gpukNNPdiiPf,"ax",@progbits
	.align	128
        .global         _Z6gpukNNPdiiPf
        .type           _Z6gpukNNPdiiPf,@function
        .size           _Z6gpukNNPdiiPf,(.L_x_116 - _Z6gpukNNPdiiPf)
        .other          _Z6gpukNNPdiiPf,@"STO_CUDA_ENTRY STV_DEFAULT"
_Z6gpukNNPdiiPf:
.text._Z6gpukNNPdiiPf:
[----:B------:R-:W0:Y:S01]  /*0000*/  LDC R1, c[0x0][0x37c] ;  /* 0x0000df00ff017b82 */ /* 0x000e220000000800 */
[----:B------:R-:W1:Y:S01]  /*0010*/  S2R R17, SR_TID.X ;  /* 0x0000000000117919 */ /* 0x000e620000002100 */
[----:B------:R-:W2:Y:S06]  /*0020*/  LDCU UR5, c[0x0][0x2fc] ;  /* 0x00005f80ff0577ac */ /* 0x000eac0008000800 */
[----:B------:R-:W3:Y:S01]  /*0030*/  S2UR UR6, SR_CTAID.X ;  /* 0x00000000000679c3 */ /* 0x000ee20000002500 */
[----:B0-----:R-:W-:Y:S01]  /*0040*/  VIADD R1, R1, 0xfffffff8 ;  /* 0xfffffff801017836 */ /* 0x001fe20000000000 */
[----:B------:R-:W-:Y:S01]  /*0050*/  BSSY.RECONVERGENT B6, `(.L_x_4) ;  /* 0x0000014000067945 */ /* 0x000fe20003800200 */
[----:B------:R-:W0:Y:S01]  /*0060*/  LDCU UR4, c[0x0][0x2f8] ;  /* 0x00005f00ff0477ac */ /* 0x000e220008000800 */
[----:B------:R-:W4:Y:S04]  /*0070*/  LDCU.64 UR36, c[0x0][0x358] ;  /* 0x00006b00ff2477ac */ /* 0x000f280008000a00 */
[----:B------:R-:W3:Y:S01]  /*0080*/  LDC R0, c[0x0][0x360] ;  /* 0x0000d800ff007b82 */ /* 0x000ee20000000800 */
[----:B0-----:R-:W-:-:S05]  /*0090*/  IADD3 R23, P1, PT, R1, UR4, RZ ;  /* 0x0000000401177c10 */ /* 0x001fca000ff3e0ff */
[----:B--2---:R-:W-:Y:S01]  /*00a0*/  IMAD.X R26, RZ, RZ, UR5, P1 ;  /* 0x00000005ff1a7e24 */ /* 0x004fe200088e06ff */
[----:B-1----:R-:W-:Y:S01]  /*00b0*/  ISETP.NE.AND P0, PT, R17, RZ, PT ;  /* 0x000000ff1100720c */ /* 0x002fe20003f05270 */
[----:B---3--:R-:W-:-:S12]  /*00c0*/  IMAD R17, R0, UR6, R17 ;  /* 0x0000000600117c24 */ /* 0x008fd8000f8e0211 */
[----:B----4-:R-:W-:Y:S05]  /*00d0*/  @P0 BRA `(.L_x_5) ;  /* 0x00000000002c0947 */ /* 0x010fea0003800000 */
[----:B------:R-:W-:Y:S01]  /*00e0*/  MOV R0, 0x178 ;  /* 0x0000017800007802 */ /* 0x000fe20000000f00 */
[----:B------:R-:W-:Y:S02]  /*00f0*/  IMAD.MOV.U32 R4, RZ, RZ, 0x4 ;  /* 0x00000004ff047424 */ /* 0x000fe400078e00ff */
[----:B------:R-:W-:Y:S01]  /*0100*/  IMAD.MOV.U32 R5, RZ, RZ, RZ ;  /* 0x000000ffff057224 */ /* 0x000fe200078e00ff */
[----:B------:R0:W1:Y:S06]  /*0110*/  LDC.64 R2, c[0x4][R0] ;  /* 0x0100000000027b82 */ /* 0x00006c0000000a00 */
[----:B------:R-:W-:-:S07]  /*0120*/  LEPC R20, `(.L_x_6) ;  /* 0x000000001014794e */ /* 0x000fce0000000000 */
[----:B01----:R-:W-:Y:S05]  /*0130*/  CALL.ABS.NOINC R2 ;  /* 0x0000000002007343 */ /* 0x003fea0003c00000 */
.L_x_6:
[----:B------:R-:W0:Y:S01]  /*0140*/  S2UR UR5, SR_CgaCtaId ;  /* 0x00000000000579c3 */ /* 0x000e220000008800 */
[----:B------:R-:W-:Y:S02]  /*0150*/  UMOV UR4, 0x400 ;  /* 0x0000040000047882 */ /* 0x000fe40000000000 */
[----:B0-----:R-:W-:-:S09]  /*0160*/  ULEA UR4, UR5, UR4, 0x18 ;  /* 0x0000000405047291 */ /* 0x001fd2000f8ec0ff */
[----:B------:R0:W-:Y:S04]  /*0170*/  STS.64 [UR4], R4 ;  /* 0x00000004ff007988 */ /* 0x0001e80008000a04 */
[----:B------:R0:W-:Y:S02]  /*0180*/  ST.E desc[UR36][R4.64], RZ ;  /* 0x000000ff04007985 */ /* 0x0001e4000c101924 */
.L_x_5:
[----:B------:R-:W-:Y:S05]  /*0190*/  BSYNC.RECONVERGENT B6 ;  /* 0x0000000000067941 */ /* 0x000fea0003800200 */
.L_x_4:
[----:B------:R-:W1:Y:S02]  /*01a0*/  LDC R0, c[0x0][0x388] ;  /* 0x0000e200ff007b82 */ /* 0x000e640000000800 */
[----:B-1----:R-:W-:-:S13]  /*01b0*/  ISETP.GE.U32.AND P0, PT, R17, R0, PT ;  /* 0x000000001100720c */ /* 0x002fda0003f06070 */
[----:B------:R-:W-:Y:S05]  /*01c0*/  @P0 BRA `(.L_x_7) ;  /* 0x00000050005c0947 */ /* 0x000fea0003800000 */
[----:B------:R-:W1:Y:S01]  /*01d0*/  LDC.64 R18, c[0x0][0x380] ;  /* 0x0000e000ff127b82 */ /* 0x000e620000000a00 */
[----:B------:R-:W-:Y:S01]  /*01e0*/  ISETP.GE.AND P0, PT, R0, 0x1, PT ;  /* 0x000000010000780c */ /* 0x000fe20003f06270 */
[----:B------:R-:W-:-:S12]  /*01f0*/  IMAD R27, R17, R0, RZ ;  /* 0x00000000111b7224 */ /* 0x000fd800078e02ff */
[----:B------:R-:W-:Y:S05]  /*0200*/  @!P0 BRA `(.L_x_8) ;  /* 0x00000008007c8947 */ /* 0x000fea0003800000 */
[----:B------:R-:W-:-:S04]  /*0210*/  IMAD.IADD R3, R17, 0x1, R27 ;  /* 0x0000000111037824 */ /* 0x000fc800078e021b */
[----:B-1----:R-:W-:-:S06]  /*0220*/  IMAD.WIDE.U32 R2, R3, 0x8, R18 ;  /* 0x0000000803027825 */ /* 0x002fcc00078e0012 */
[----:B------:R-:W5:Y:S01]  /*0230*/  LDG.E.64 R2, desc[UR36][R2.64] ;  /* 0x0000002402027981 */ /* 0x000f62000c1e1b00 */
[C---:B------:R-:W-:Y:S01]  /*0240*/  ISETP.GE.U32.AND P0, PT, R0.reuse, 0x10, PT ;  /* 0x000000100000780c */ /* 0x040fe20003f06070 */
[----:B------:R-:W-:Y:S01]  /*0250*/  IMAD.MOV.U32 R44, RZ, RZ, RZ ;  /* 0x000000ffff2c7224 */ /* 0x000fe200078e00ff */
[----:B------:R-:W-:-:S04]  /*0260*/  LOP3.LUT R22, R0, 0xf, RZ, 0xc0, !PT ;  /* 0x0000000f00167812 */ /* 0x000fc800078ec0ff */
[----:B------:R-:W-:-:S07]  /*0270*/  ISETP.NE.AND P1, PT, R22, RZ, PT ;  /* 0x000000ff1600720c */ /* 0x000fce0003f25270 */
[----:B------:R-:W-:Y:S06]  /*0280*/  @!P0 BRA `(.L_x_9) ;  /* 0x0000000400248947 */ /* 0x000fec0003800000 */
[----:B------:R-:W-:Y:S01]  /*0290*/  BSSY.RECONVERGENT B0, `(.L_x_9) ;  /* 0x0000048000007945 */ /* 0x000fe20003800200 */
[----:B------:R-:W-:Y:S01]  /*02a0*/  LOP3.LUT R44, R0, 0x7ffffff0, RZ, 0xc0, !PT ;  /* 0x7ffffff0002c7812 */ /* 0x000fe200078ec0ff */
[----:B------:R-:W-:-:S07]  /*02b0*/  IMAD.MOV.U32 R45, RZ, RZ, RZ ;  /* 0x000000ffff2d7224 */ /* 0x000fce00078e00ff */
.L_x_10:
[----:B01----:R-:W-:-:S04]  /*02c0*/  IMAD.IADD R5, R27, 0x1, R45 ;  /* 0x000000011b057824 */ /* 0x003fc800078e022d */
[----:B------:R-:W-:-:S05]  /*02d0*/  IMAD.WIDE R4, R5, 0x8, R18 ;  /* 0x0000000805047825 */ /* 0x000fca00078e0212 */
[----:B------:R-:W2:Y:S04]  /*02e0*/  LDG.E.64 R30, desc[UR36][R4.64] ;  /* 0x00000024041e7981 */ /* 0x000ea8000c1e1b00 */
[----:B------:R-:W3:Y:S04]  /*02f0*/  LDG.E.64 R32, desc[UR36][R4.64+0x8] ;  /* 0x0000082404207981 */ /* 0x000ee8000c1e1b00 */
[----:B------:R-:W4:Y:S04]  /*0300*/  LDG.E.64 R34, desc[UR36][R4.64+0x10] ;  /* 0x0000102404227981 */ /* 0x000f28000c1e1b00 */
        /* <DEDUP_REMOVED lines=12> */
[----:B------:R-:W4:Y:S01]  /*03d0*/  LDG.E.64 R28, desc[UR36][R4.64+0x78] ;  /* 0x00007824041c7981 */ /* 0x000f22000c1e1b00 */
[----:B------:R-:W-:-:S05]  /*03e0*/  VIADD R45, R45, 0x10 ;  /* 0x000000102d2d7836 */ /* 0x000fca0000000000 */
[----:B------:R-:W-:Y:S01]  /*03f0*/  ISETP.NE.AND P0, PT, R45, R44, PT ;  /* 0x0000002c2d00720c */ /* 0x000fe20003f05270 */
[C---:B--2--5:R-:W-:Y:S02]  /*0400*/  DADD R30, R2.reuse, -R30 ;  /* 0x00000000021e7229 */ /* 0x064fe4000000081e */
[C---:B---3--:R-:W-:Y:S02]  /*0410*/  DADD R32, R2.reuse, -R32 ;  /* 0x0000000002207229 */ /* 0x048fe40000000820 */
[----:B----4-:R-:W-:-:S04]  /*0420*/  DADD R34, R2, -R34 ;  /* 0x0000000002227229 */ /* 0x010fc80000000822 */
[----:B------:R-:W-:Y:S02]  /*0430*/  DADD R30, -RZ, |R30| ;  /* 0x00000000ff1e7229 */ /* 0x000fe4000000051e */
[C---:B------:R-:W-:Y:S02]  /*0440*/  DADD R36, R2.reuse, -R36 ;  /* 0x0000000002247229 */ /* 0x040fe40000000824 */
[----:B------:R-:W-:Y:S02]  /*0450*/  DADD R32, -RZ, |R32| ;  /* 0x00000000ff207229 */ /* 0x000fe40000000520 */
[C---:B------:R-:W-:Y:S01]  /*0460*/  DADD R38, R2.reuse, -R38 ;  /* 0x0000000002267229 */ /* 0x040fe20000000826 */
[----:B------:R1:W-:Y:S01]  /*0470*/  STG.E.64 desc[UR36][R4.64], R30 ;  /* 0x0000001e04007986 */ /* 0x0003e2000c101b24 */
[----:B------:R-:W-:Y:S02]  /*0480*/  DADD R34, -RZ, |R34| ;  /* 0x00000000ff227229 */ /* 0x000fe40000000522 */
[----:B------:R-:W-:Y:S01]  /*0490*/  DADD R40, R2, -R40 ;  /* 0x0000000002287229 */ /* 0x000fe20000000828 */
[----:B------:R1:W-:Y:S01]  /*04a0*/  STG.E.64 desc[UR36][R4.64+0x8], R32 ;  /* 0x0000082004007986 */ /* 0x0003e2000c101b24 */
[----:B------:R-:W-:-:S02]  /*04b0*/  DADD R36, -RZ, |R36| ;  /* 0x00000000ff247229 */ /* 0x000fc40000000524 */
[C---:B------:R-:W-:Y:S01]  /*04c0*/  DADD R42, R2.reuse, -R42 ;  /* 0x00000000022a7229 */ /* 0x040fe2000000082a */
[----:B------:R1:W-:Y:S01]  /*04d0*/  STG.E.64 desc[UR36][R4.64+0x10], R34 ;  /* 0x0000102204007986 */ /* 0x0003e2000c101b24 */
        /* <DEDUP_REMOVED lines=25> */
[----:B------:R-:W-:Y:S01]  /*0670*/  DADD R28, R2, -R28 ;  /* 0x00000000021c7229 */ /* 0x000fe2000000081c */
[----:B------:R1:W-:Y:S01]  /*0680*/  STG.E.64 desc[UR36][R4.64+0x58], R14 ;  /* 0x0000580e04007986 */ /* 0x0003e2000c101b24 */
[----:B------:R-:W-:Y:S02]  /*0690*/  DADD R20, -RZ, |R20| ;  /* 0x00000000ff147229 */ /* 0x000fe40000000514 */
[----:B------:R-:W-:Y:S01]  /*06a0*/  DADD R24, -RZ, |R24| ;  /* 0x00000000ff187229 */ /* 0x000fe20000000518 */
[----:B------:R1:W-:Y:S03]  /*06b0*/  STG.E.64 desc[UR36][R4.64+0x60], R16 ;  /* 0x0000601004007986 */ /* 0x0003e6000c101b24 */
[----:B------:R-:W-:Y:S01]  /*06c0*/  DADD R28, -RZ, |R28| ;  /* 0x00000000ff1c7229 */ /* 0x000fe2000000051c */
[----:B------:R1:W-:Y:S04]  /*06d0*/  STG.E.64 desc[UR36][R4.64+0x68], R20 ;  /* 0x0000681404007986 */ /* 0x0003e8000c101b24 */
[----:B------:R1:W-:Y:S04]  /*06e0*/  STG.E.64 desc[UR36][R4.64+0x70], R24 ;  /* 0x0000701804007986 */ /* 0x0003e8000c101b24 */
[----:B------:R1:W-:Y:S01]  /*06f0*/  STG.E.64 desc[UR36][R4.64+0x78], R28 ;  /* 0x0000781c04007986 */ /* 0x0003e2000c101b24 */
[----:B------:R-:W-:Y:S05]  /*0700*/  @P0 BRA `(.L_x_10) ;  /* 0xfffffff800ec0947 */ /* 0x000fea000383ffff */
[----:B------:R-:W-:Y:S05]  /*0710*/  BSYNC.RECONVERGENT B0 ;  /* 0x0000000000007941 */ /* 0x000fea0003800200 */
.L_x_9:
[----:B------:R-:W-:Y:S04]  /*0720*/  BSSY.RECONVERGENT B0, `(.L_x_8) ;  /* 0x000004d000007945 */ /* 0x000fe80003800200 */
[----:B------:R-:W-:Y:S05]  /*0730*/  @!P1 BRA `(.L_x_11) ;  /* 0x00000004002c9947 */ /* 0x000fea0003800000 */
[----:B------:R-:W-:Y:S02]  /*0740*/  ISETP.GE.U32.AND P0, PT, R22, 0x8, PT ;  /* 0x000000081600780c */ /* 0x000fe40003f06070 */
[----:B-1----:R-:W-:-:S04]  /*0750*/  LOP3.LUT R28, R0, 0x7, RZ, 0xc0, !PT ;  /* 0x00000007001c7812 */ /* 0x002fc800078ec0ff */
[----:B------:R-:W-:-:S07]  /*0760*/  ISETP.NE.AND P1, PT, R28, RZ, PT ;  /* 0x000000ff1c00720c */ /* 0x000fce0003f25270 */
[----:B------:R-:W-:Y:S06]  /*0770*/  @!P0 BRA `(.L_x_12) ;  /* 0x00000000008c8947 */ /* 0x000fec0003800000 */
[----:B0-----:R-:W-:-:S04]  /*0780*/  IMAD.IADD R5, R27, 0x1, R44 ;  /* 0x000000011b057824 */ /* 0x001fc800078e022c */
        /* <DEDUP_REMOVED lines=8> */
[----:B------:R-:W4:Y:S01]  /*0810*/  LDG.E.64 R6, desc[UR36][R4.64+0x38] ;  /* 0x0000382404067981 */ /* 0x000f22000c1e1b00 */
[----:B------:R-:W-:Y:S01]  /*0820*/  VIADD R44, R44, 0x8 ;  /* 0x000000082c2c7836 */ /* 0x000fe20000000000 */
[----:B--2--5:R-:W-:-:S02]  /*0830*/  DADD R8, R2, -R8 ;  /* 0x0000000002087229 */ /* 0x024fc40000000808 */
        /* <DEDUP_REMOVED lines=22> */
[----:B------:R1:W-:Y:S02]  /*09a0*/  STG.E.64 desc[UR36][R4.64+0x38], R6 ;  /* 0x0000380604007986 */ /* 0x0003e4000c101b24 */
.L_x_12:
[----:B------:R-:W-:Y:S05]  /*09b0*/  @!P1 BRA `(.L_x_11) ;  /* 0x00000000008c9947 */ /* 0x000fea0003800000 */
[----:B------:R-:W-:Y:S02]  /*09c0*/  ISETP.GE.U32.AND P0, PT, R28, 0x4, PT ;  /* 0x000000041c00780c */ /* 0x000fe40003f06070 */
[----:B01----:R-:W-:-:S04]  /*09d0*/  LOP3.LUT R4, R0, 0x3, RZ, 0xc0, !PT ;  /* 0x0000000300047812 */ /* 0x003fc800078ec0ff */
[----:B------:R-:W-:-:S07]  /*09e0*/  ISETP.NE.AND P1, PT, R4, RZ, PT ;  /* 0x000000ff0400720c */ /* 0x000fce0003f25270 */
[----:B------:R-:W-:Y:S06]  /*09f0*/  @!P0 BRA `(.L_x_13) ;  /* 0x00000000004c8947 */ /* 0x000fec0003800000 */
[----:B------:R-:W-:-:S04]  /*0a00*/  IMAD.IADD R15, R27, 0x1, R44 ;  /* 0x000000011b0f7824 */ /* 0x000fc800078e022c */
[----:B------:R-:W-:-:S05]  /*0a10*/  IMAD.WIDE R14, R15, 0x8, R18 ;  /* 0x000000080f0e7825 */ /* 0x000fca00078e0212 */
[----:B------:R-:W2:Y:S04]  /*0a20*/  LDG.E.64 R6, desc[UR36][R14.64] ;  /* 0x000000240e067981 */ /* 0x000ea8000c1e1b00 */
[----:B------:R-:W3:Y:S04]  /*0a30*/  LDG.E.64 R8, desc[UR36][R14.64+0x8] ;  /* 0x000008240e087981 */ /* 0x000ee8000c1e1b00 */
[----:B------:R-:W4:Y:S04]  /*0a40*/  LDG.E.64 R10, desc[UR36][R14.64+0x10] ;  /* 0x000010240e0a7981 */ /* 0x000f28000c1e1b00 */
[----:B------:R-:W4:Y:S01]  /*0a50*/  LDG.E.64 R12, desc[UR36][R14.64+0x18] ;  /* 0x000018240e0c7981 */ /* 0x000f22000c1e1b00 */
[----:B------:R-:W-:Y:S01]  /*0a60*/  VIADD R44, R44, 0x4 ;  /* 0x000000042c2c7836 */ /* 0x000fe20000000000 */
[----:B--2--5:R-:W-:-:S02]  /*0a70*/  DADD R6, R2, -R6 ;  /* 0x0000000002067229 */ /* 0x024fc40000000806 */
[C---:B---3--:R-:W-:Y:S02]  /*0a80*/  DADD R8, R2.reuse, -R8 ;  /* 0x0000000002087229 */ /* 0x048fe40000000808 */
[----:B----4-:R-:W-:-:S04]  /*0a90*/  DADD R10, R2, -R10 ;  /* 0x00000000020a7229 */ /* 0x010fc8000000080a */
[----:B------:R-:W-:Y:S02]  /*0aa0*/  DADD R6, -RZ, |R6| ;  /* 0x00000000ff067229 */ /* 0x000fe40000000506 */
[----:B------:R-:W-:Y:S02]  /*0ab0*/  DADD R12, R2, -R12 ;  /* 0x00000000020c7229 */ /* 0x000fe4000000080c */
[----:B------:R-:W-:Y:S02]  /*0ac0*/  DADD R8, -RZ, |R8| ;  /* 0x00000000ff087229 */ /* 0x000fe40000000508 */
[----:B------:R-:W-:Y:S01]  /*0ad0*/  DADD R10, -RZ, |R10| ;  /* 0x00000000ff0a7229 */ /* 0x000fe2000000050a */
[----:B------:R0:W-:Y:S03]  /*0ae0*/  STG.E.64 desc[UR36][R14.64], R6 ;  /* 0x000000060e007986 */ /* 0x0001e6000c101b24 */
[----:B------:R-:W-:Y:S01]  /*0af0*/  DADD R12, -RZ, |R12| ;  /* 0x00000000ff0c7229 */ /* 0x000fe2000000050c */
[----:B------:R0:W-:Y:S04]  /*0b00*/  STG.E.64 desc[UR36][R14.64+0x8], R8 ;  /* 0x000008080e007986 */ /* 0x0001e8000c101b24 */
[----:B------:R0:W-:Y:S04]  /*0b10*/  STG.E.64 desc[UR36][R14.64+0x10], R10 ;  /* 0x0000100a0e007986 */ /* 0x0001e8000c101b24 */
[----:B------:R0:W-:Y:S02]  /*0b20*/  STG.E.64 desc[UR36][R14.64+0x18], R12 ;  /* 0x0000180c0e007986 */ /* 0x0001e4000c101b24 */
.L_x_13:
[----:B------:R-:W-:Y:S05]  /*0b30*/  @!P1 BRA `(.L_x_11) ;  /* 0x00000000002c9947 */ /* 0x000fea0003800000 */
[----:B------:R-:W-:-:S07]  /*0b40*/  IMAD.MOV.U32 R5, RZ, RZ, RZ ;  /* 0x000000ffff057224 */ /* 0x000fce00078e00ff */
.L_x_14:
[----:B0-2---:R-:W-:-:S04]  /*0b50*/  IMAD.IADD R7, R27, 0x1, R44 ;  /* 0x000000011b077824 */ /* 0x005fc800078e022c */
[----:B------:R-:W-:-:S05]  /*0b60*/  IMAD.WIDE R6, R7, 0x8, R18 ;  /* 0x0000000807067825 */ /* 0x000fca00078e0212 */
[----:B------:R-:W2:Y:S01]  /*0b70*/  LDG.E.64 R8, desc[UR36][R6.64] ;  /* 0x0000002406087981 */ /* 0x000ea2000c1e1b00 */
[----:B------:R-:W-:Y:S02]  /*0b80*/  VIADD R5, R5, 0x1 ;  /* 0x0000000105057836 */ /* 0x000fe40000000000 */
[----:B------:R-:W-:-:S03]  /*0b90*/  VIADD R44, R44, 0x1 ;  /* 0x000000012c2c7836 */ /* 0x000fc60000000000 */
[----:B------:R-:W-:Y:S01]  /*0ba0*/  ISETP.NE.AND P0, PT, R5, R4, PT ;  /* 0x000000040500720c */ /* 0x000fe20003f05270 */
[----:B--2--5:R-:W-:-:S08]  /*0bb0*/  DADD R8, R2, -R8 ;  /* 0x0000000002087229 */ /* 0x024fd00000000808 */
[----:B------:R-:W-:-:S07]  /*0bc0*/  DADD R8, -RZ, |R8| ;  /* 0x00000000ff087229 */ /* 0x000fce0000000508 */
[----:B------:R2:W-:Y:S01]  /*0bd0*/  STG.E.64 desc[UR36][R6.64], R8 ;  /* 0x0000000806007986 */ /* 0x0005e2000c101b24 */
[----:B------:R-:W-:Y:S05]  /*0be0*/  @P0 BRA `(.L_x_14) ;  /* 0xfffffffc00d80947 */ /* 0x000fea000383ffff */
.L_x_11:
[----:B------:R-:W-:Y:S05]  /*0bf0*/  BSYNC.RECONVERGENT B0 ;  /* 0x0000000000007941 */ /* 0x000fea0003800200 */
.L_x_8:
[----:B-----5:R-:W-:Y:S01]  /*0c00*/  MOV R3, 0x178 ;  /* 0x0000017800037802 */ /* 0x020fe20000000f00 */
[----:B------:R-:W3:Y:S01]  /*0c10*/  LDCU.64 UR4, c[0x0][0x380] ;  /* 0x00007000ff0477ac */ /* 0x000ee20008000a00 */
[C---:B01----:R-:W-:Y:S02]  /*0c20*/  IMAD.WIDE R4, R27.reuse, 0x8, RZ ;  /* 0x000000081b047825 */ /* 0x043fe400078e02ff */
[----:B--2---:R0:W1:Y:S02]  /*0c30*/  LDC.64 R6, c[0x4][R3] ;  /* 0x0100000003067b82 */ /* 0x0040640000000a00 */
[----:B------:R-:W-:-:S04]  /*0c40*/  IMAD.IADD R27, R27, 0x1, R0 ;  /* 0x000000011b1b7824 */ /* 0x000fc800078e0200 */
[----:B------:R-:W-:-:S04]  /*0c50*/  IMAD.WIDE R24, R27, 0x8, -R4 ;  /* 0x000000081b187825 */ /* 0x000fc800078e0a04 */
[----:B------:R-:W-:Y:S01]  /*0c60*/  IMAD.WIDE R18, R27, 0x8, R18 ;  /* 0x000000081b127825 */ /* 0x000fe200078e0212 */
[--C-:B------:R-:W-:Y:S02]  /*0c70*/  SHF.R.S64 R2, R24, 0x3, R25.reuse ;  /* 0x0000000318027819 */ /* 0x100fe40000001019 */
[----:B------:R-:W-:Y:S02]  /*0c80*/  SHF.R.S32.HI R22, RZ, 0x3, R25 ;  /* 0x00000003ff167819 */ /* 0x000fe40000011419 */
[----:B---3--:R-:W-:Y:S01]  /*0c90*/  IADD3 R16, P0, PT, R4, UR4, RZ ;  /* 0x0000000404107c10 */ /* 0x008fe2000ff1e0ff */
[----:B------:R-:W-:-:S03]  /*0ca0*/  IMAD.MOV.U32 R4, RZ, RZ, R24 ;  /* 0x000000ffff047224 */ /* 0x000fc600078e0018 */
[----:B------:R-:W-:Y:S01]  /*0cb0*/  IADD3.X R17, PT, PT, R5, UR5, RZ, P0, !PT ;  /* 0x0000000505117c10 */ /* 0x000fe200087fe4ff */
[----:B0-----:R-:W-:-:S08]  /*0cc0*/  IMAD.MOV.U32 R5, RZ, RZ, R25 ;  /* 0x000000ffff057224 */ /* 0x001fd000078e0019 */
[----:B------:R-:W-:-:S07]  /*0cd0*/  LEPC R20, `(.L_x_15) ;  /* 0x000000001014794e */ /* 0x000fce0000000000 */
[----:B-1----:R-:W-:Y:S05]  /*0ce0*/  CALL.ABS.NOINC R6 ;  /* 0x0000000006007343 */ /* 0x002fea0003c00000 */
.L_x_15:
[----:B------:R-:W-:-:S04]  /*0cf0*/  ISETP.NE.U32.AND P0, PT, R4, RZ, PT ;  /* 0x000000ff0400720c */ /* 0x000fc80003f05070 */
[----:B------:R-:W-:-:S13]  /*0d00*/  ISETP.NE.AND.EX P0, PT, R5, RZ, PT, P0 ;  /* 0x000000ff0500720c */ /* 0x000fda0003f05300 */
[----:B------:R-:W-:Y:S05]  /*0d10*/  @!P0 BRA `(.L_x_16) ;  /* 0x0000004400d48947 */ /* 0x000fea0003800000 */
[----:B------:R-:W0:Y:S02]  /*0d20*/  LDC R15, c[0x0][0x388] ;  /* 0x0000e200ff0f7b82 */ /* 0x000e240000000800 */
[C---:B0-----:R-:W-:Y:S01]  /*0d30*/  ISETP.GE.AND P0, PT, R15.reuse, 0x1, PT ;  /* 0x000000010f00780c */ /* 0x041fe20003f06270 */
[----:B------:R-:W-:-:S12]  /*0d40*/  IMAD.WIDE R14, R15, 0x8, R16 ;  /* 0x000000080f0e7825 */ /* 0x000fd800078e0210 */
[----:B------:R-:W-:Y:S05]  /*0d50*/  @!P0 BRA `(.L_x_17) ;  /* 0x0000000c00dc8947 */ /* 0x000fea0003800000 */
[----:B------:R-:W-:Y:S01]  /*0d60*/  BSSY.RECONVERGENT B2, `(.L_x_17) ;  /* 0x00000f6000027945 */ /* 0x000fe20003800200 */
[--C-:B------:R-:W-:Y:S02]  /*0d70*/  IMAD.MOV.U32 R0, RZ, RZ, R16.reuse ;  /* 0x000000ffff007224 */ /* 0x100fe400078e0010 */
[--C-:B------:R-:W-:Y:S02]  /*0d80*/  IMAD.MOV.U32 R3, RZ, RZ, R17.reuse ;  /* 0x000000ffff037224 */ /* 0x100fe400078e0011 */
[----:B------:R-:W-:Y:S02]  /*0d90*/  IMAD.MOV.U32 R20, RZ, RZ, R16 ;  /* 0x000000ffff147224 */ /* 0x000fe400078e0010 */
[----:B------:R-:W-:-:S07]  /*0da0*/  IMAD.MOV.U32 R23, RZ, RZ, R17 ;  /* 0x000000ffff177224 */ /* 0x000fce00078e0011 */
.L_x_38:
[C---:B------:R-:W-:Y:S01]  /*0db0*/  IADD3 R13, P1, PT, R0.reuse, 0x100, RZ ;  /* 0x00000100000d7810 */ /* 0x040fe20007f3e0ff */
[----:B------:R-:W-:Y:S01]  /*0dc0*/  BSSY.RECONVERGENT B1, `(.L_x_18) ;  /* 0x00000ec000017945 */ /* 0x000fe20003800200 */
[----:B------:R-:W-:Y:S01]  /*0dd0*/  IADD3 R11, P2, PT, R0, 0x8, RZ ;  /* 0x00000008000b7810 */ /* 0x000fe20007f5e0ff */
[--C-:B------:R-:W-:Y:S01]  /*0de0*/  IMAD.MOV.U32 R9, RZ, RZ, R3.reuse ;  /* 0x000000ffff097224 */ /* 0x100fe200078e0003 */
[CC--:B------:R-:W-:Y:S01]  /*0df0*/  ISETP.LT.U32.AND P0, PT, R13.reuse, R14.reuse, PT ;  /* 0x0000000e0d00720c */ /* 0x0c0fe20003f01070 */
[--C-:B------:R-:W-:Y:S01]  /*0e00*/  IMAD.X R21, RZ, RZ, R3.reuse, P1 ;  /* 0x000000ffff157224 */ /* 0x100fe200008e0603 */
[-C--:B------:R-:W-:Y:S01]  /*0e10*/  ISETP.GE.U32.AND P1, PT, R13, R14.reuse, PT ;  /* 0x0000000e0d00720c */ /* 0x080fe20003f26070 */
[----:B------:R-:W-:Y:S02]  /*0e20*/  IMAD.X R10, RZ, RZ, R3, P2 ;  /* 0x000000ffff0a7224 */ /* 0x000fe400010e0603 */
[----:B------:R-:W-:Y:S01]  /*0e30*/  IMAD.MOV.U32 R8, RZ, RZ, R0 ;  /* 0x000000ffff087224 */ /* 0x000fe200078e0000 */
[CC--:B------:R-:W-:Y:S01]  /*0e40*/  ISETP.LT.U32.AND.EX P0, PT, R21.reuse, R15.reuse, PT, P0 ;  /* 0x0000000f1500720c */ /* 0x0c0fe20003f01100 */
[----:B------:R-:W-:Y:S01]  /*0e50*/  IMAD.MOV.U32 R3, RZ, RZ, R21 ;  /* 0x000000ffff037224 */ /* 0x000fe200078e0015 */
[----:B------:R-:W-:Y:S01]  /*0e60*/  ISETP.GE.U32.AND.EX P1, PT, R21, R15, PT, P1 ;  /* 0x0000000f1500720c */ /* 0x000fe20003f26110 */
[----:B------:R-:W-:Y:S01]  /*0e70*/  IMAD.MOV.U32 R0, RZ, RZ, R13 ;  /* 0x000000ffff007224 */ /* 0x000fe200078e000d */
[----:B------:R-:W-:-:S02]  /*0e80*/  SEL R6, R13, R14, P0 ;  /* 0x0000000e0d067207 */ /* 0x000fc40000000000 */
[----:B------:R-:W-:Y:S01]  /*0e90*/  SEL R7, R21, R15, P0 ;  /* 0x0000000f15077207 */ /* 0x000fe20000000000 */
[----:B------:R-:W-:Y:S01]  /*0ea0*/  IMAD.MOV.U32 R21, RZ, RZ, R23 ;  /* 0x000000ffff157224 */ /* 0x000fe200078e0017 */
[----:B------:R-:W-:-:S04]  /*0eb0*/  ISETP.NE.U32.AND P0, PT, R11, R6, PT ;  /* 0x000000060b00720c */ /* 0x000fc80003f05070 */
[----:B------:R-:W-:-:S13]  /*0ec0*/  ISETP.NE.AND.EX P0, PT, R10, R7, PT, P0 ;  /* 0x000000070a00720c */ /* 0x000fda0003f05300 */
[----:B0-2---:R-:W-:Y:S05]  /*0ed0*/  @!P0 BRA `(.L_x_19) ;  /* 0x0000000c00688947 */ /* 0x005fea0003800000 */
[----:B------:R-:W-:Y:S01]  /*0ee0*/  CS2R R12, SRZ ;  /* 0x00000000000c7805 */ /* 0x000fe2000001ff00 */
[--C-:B------:R-:W-:Y:S02]  /*0ef0*/  IMAD.MOV.U32 R38, RZ, RZ, R20.reuse ;  /* 0x000000ffff267224 */ /* 0x100fe400078e0014 */
[--C-:B------:R-:W-:Y:S02]  /*0f00*/  IMAD.MOV.U32 R39, RZ, RZ, R21.reuse ;  /* 0x000000ffff277224 */ /* 0x100fe400078e0015 */
[----:B------:R-:W-:Y:S02]  /*0f10*/  IMAD.MOV.U32 R32, RZ, RZ, R20 ;  /* 0x000000ffff207224 */ /* 0x000fe400078e0014 */
[----:B------:R-:W-:-:S07]  /*0f20*/  IMAD.MOV.U32 R33, RZ, RZ, R21 ;  /* 0x000000ffff217224 */ /* 0x000fce00078e0015 */
.L_x_37:
[----:B0-2---:R-:W2:Y:S04]  /*0f30*/  LDG.E.64 R28, desc[UR36][R20.64] ;  /* 0x00000024141c7981 */ /* 0x005ea8000c1e1b00 */
[----:B-1----:R-:W2:Y:S01]  /*0f40*/  LDG.E.64 R26, desc[UR36][R32.64+0x8] ;  /* 0x00000824201a7981 */ /* 0x002ea2000c1e1b00 */
[----:B------:R-:W-:Y:S01]  /*0f50*/  IADD3 R30, P2, PT, R38, 0x8, RZ ;  /* 0x00000008261e7810 */ /* 0x000fe20007f5e0ff */
[----:B------:R-:W-:Y:S01]  /*0f60*/  BSSY.RECONVERGENT B0, `(.L_x_20) ;  /* 0x00000c6000007945 */ /* 0x000fe20003800200 */
[----:B------:R-:W-:-:S03]  /*0f70*/  IADD3 R23, P3, PT, R32, 0x8, RZ ;  /* 0x0000000820177810 */ /* 0x000fc60007f7e0ff */
[----:B------:R-:W-:Y:S02]  /*0f80*/  IMAD.X R31, RZ, RZ, R39, P2 ;  /* 0x000000ffff1f7224 */ /* 0x000fe400010e0627 */
[----:B------:R-:W-:Y:S01]  /*0f90*/  IMAD.X R40, RZ, RZ, R33, P3 ;  /* 0x000000ffff287224 */ /* 0x000fe200018e0621 */
[----:B--2---:R-:W-:-:S14]  /*0fa0*/  DSETP.GEU.AND P0, PT, R26, R28, PT ;  /* 0x0000001c1a00722a */ /* 0x004fdc0003f0e000 */
[----:B------:R-:W-:Y:S05]  /*0fb0*/  @!P0 BRA `(.L_x_21) ;  /* 0x0000000000548947 */ /* 0x000fea0003800000 */
[----:B------:R-:W2:Y:S01]  /*0fc0*/  LDG.E.64 R34, desc[UR36][R32.64] ;  /* 0x0000002420227981 */ /* 0x000ea2000c1e1b00 */
[----:B------:R-:W-:Y:S01]  /*0fd0*/  BSSY.RECONVERGENT B3, `(.L_x_22) ;  /* 0x0000011000037945 */ /* 0x000fe20003800200 */
[----:B------:R-:W-:Y:S02]  /*0fe0*/  IMAD.MOV.U32 R28, RZ, RZ, R23 ;  /* 0x000000ffff1c7224 */ /* 0x000fe400078e0017 */
[----:B------:R-:W-:Y:S01]  /*0ff0*/  IMAD.MOV.U32 R29, RZ, RZ, R40 ;  /* 0x000000ffff1d7224 */ /* 0x000fe200078e0028 */
[----:B--2---:R-:W-:-:S14]  /*1000*/  DSETP.GEU.AND P0, PT, R26, R34, PT ;  /* 0x000000221a00722a */ /* 0x004fdc0003f0e000 */
[----:B------:R-:W-:Y:S05]  /*1010*/  @P0 BRA `(.L_x_23) ;  /* 0x0000000000300947 */ /* 0x000fea0003800000 */
.L_x_24:
[----:B------:R-:W-:Y:S02]  /*1020*/  IMAD.MOV.U32 R30, RZ, RZ, R28 ;  /* 0x000000ffff1e7224 */ /* 0x000fe400078e001c */
[----:B------:R-:W-:Y:S02]  /*1030*/  IMAD.MOV.U32 R31, RZ, RZ, R29 ;  /* 0x000000ffff1f7224 */ /* 0x000fe400078e001d */
[----:B------:R-:W-:Y:S02]  /*1040*/  IMAD.MOV.U32 R28, RZ, RZ, R32 ;  /* 0x000000ffff1c7224 */ /* 0x000fe400078e0020 */
[----:B------:R-:W-:Y:S01]  /*1050*/  IMAD.MOV.U32 R29, RZ, RZ, R33 ;  /* 0x000000ffff1d7224 */ /* 0x000fe200078e0021 */
[----:B------:R0:W-:Y:S04]  /*1060*/  STG.E.64 desc[UR36][R30.64], R34 ;  /* 0x000000221e007986 */ /* 0x0001e8000c101b24 */
[----:B0-----:R-:W2:Y:S01]  /*1070*/  LDG.E.64 R34, desc[UR36][R28.64+-0x8] ;  /* 0xfffff8241c227981 */ /* 0x001ea2000c1e1b00 */
[----:B------:R-:W-:-:S04]  /*1080*/  IADD3 R36, P2, PT, R32, -0x8, RZ ;  /* 0xfffffff820247810 */ /* 0x000fc80007f5e0ff */
[----:B------:R-:W-:Y:S01]  /*1090*/  IADD3.X R37, PT, PT, R33, -0x1, RZ, P2, !PT ;  /* 0xffffffff21257810 */ /* 0x000fe200017fe4ff */
[----:B------:R-:W-:-:S04]  /*10a0*/  IMAD.MOV.U32 R32, RZ, RZ, R36 ;  /* 0x000000ffff207224 */ /* 0x000fc800078e0024 */
[----:B------:R-:W-:Y:S01]  /*10b0*/  IMAD.MOV.U32 R33, RZ, RZ, R37 ;  /* 0x000000ffff217224 */ /* 0x000fe200078e0025 */
[----:B--2---:R-:W-:-:S14]  /*10c0*/  DSETP.GEU.AND P0, PT, R26, R34, PT ;  /* 0x000000221a00722a */ /* 0x004fdc0003f0e000 */
[----:B------:R-:W-:Y:S05]  /*10d0*/  @!P0 BRA `(.L_x_24) ;  /* 0xfffffffc00d08947 */ /* 0x000fea000383ffff */
.L_x_23:
[----:B------:R-:W-:Y:S05]  /*10e0*/  BSYNC.RECONVERGENT B3 ;  /* 0x0000000000037941 */ /* 0x000fea0003800200 */
.L_x_22:
[----:B------:R2:W-:Y:S01]  /*10f0*/  STG.E.64 desc[UR36][R28.64], R26 ;  /* 0x0000001a1c007986 */ /* 0x0005e2000c101b24 */
[----:B------:R-:W-:Y:S05]  /*1100*/  BRA `(.L_x_25) ;  /* 0x0000000800ac7947 */ /* 0x000fea0003800000 */
.L_x_21:
[----:B------:R-:W-:Y:S01]  /*1110*/  LOP3.LUT R36, R12, 0x3, RZ, 0xc0, !PT ;  /* 0x000000030c247812 */ /* 0x000fe200078ec0ff */
[----:B------:R-:W-:Y:S01]  /*1120*/  BSSY.RECONVERGENT B3, `(.L_x_26) ;  /* 0x000002d000037945 */ /* 0x000fe20003800200 */
[----:B------:R-:W-:Y:S01]  /*1130*/  IADD3 R28, P3, PT, R32, 0x10, RZ ;  /* 0x00000010201c7810 */ /* 0x000fe20007f7e0ff */
[----:B------:R-:W-:Y:S01]  /*1140*/  IMAD.MOV.U32 R45, RZ, RZ, R11 ;  /* 0x000000ffff2d7224 */ /* 0x000fe200078e000b */
[----:B------:R-:W-:Y:S01]  /*1150*/  ISETP.NE.U32.AND P2, PT, R36, 0x3, PT ;  /* 0x000000032400780c */ /* 0x000fe20003f45070 */
[----:B------:R-:W-:Y:S01]  /*1160*/  IMAD.MOV.U32 R42, RZ, RZ, R10 ;  /* 0x000000ffff2a7224 */ /* 0x000fe200078e000a */
[----:B------:R-:W-:Y:S01]  /*1170*/  ISETP.GE.U32.AND P0, PT, R12, 0x3, PT ;  /* 0x000000030c00780c */ /* 0x000fe20003f06070 */
[----:B------:R-:W-:Y:S01]  /*1180*/  IMAD.X R29, RZ, RZ, R33, P3 ;  /* 0x000000ffff1d7224 */ /* 0x000fe200018e0621 */
[----:B------:R-:W-:Y:S02]  /*1190*/  ISETP.NE.AND.EX P2, PT, RZ, RZ, PT, P2 ;  /* 0x000000ffff00720c */ /* 0x000fe40003f45320 */
[----:B------:R-:W-:-:S11]  /*11a0*/  ISETP.GE.U32.AND.EX P0, PT, R13, RZ, PT, P0 ;  /* 0x000000ff0d00720c */ /* 0x000fd60003f06100 */
[----:B------:R-:W-:Y:S05]  /*11b0*/  @!P2 BRA `(.L_x_27) ;  /* 0x00000000008ca947 */ /* 0x000fea0003800000 */
[----:B------:R-:W-:Y:S02]  /*11c0*/  IMAD.MOV.U32 R30, RZ, RZ, R38 ;  /* 0x000000ffff1e7224 */ /* 0x000fe400078e0026 */
[----:B------:R-:W-:-:S05]  /*11d0*/  IMAD.MOV.U32 R31, RZ, RZ, R39 ;  /* 0x000000ffff1f7224 */ /* 0x000fca00078e0027 */
[----:B------:R-:W2:Y:S01]  /*11e0*/  LDG.E.64 R34, desc[UR36][R30.64] ;  /* 0x000000241e227981 */ /* 0x000ea2000c1e1b00 */
[----:B------:R-:W-:Y:S01]  /*11f0*/  IMAD.MOV.U32 R28, RZ, RZ, R23 ;  /* 0x000000ffff1c7224 */ /* 0x000fe200078e0017 */
[----:B------:R-:W-:Y:S01]  /*1200*/  ISETP.NE.U32.AND P2, PT, R36, RZ, PT ;  /* 0x000000ff2400720c */ /* 0x000fe20003f45070 */
[----:B------:R-:W-:Y:S01]  /*1210*/  IMAD.MOV.U32 R29, RZ, RZ, R40 ;  /* 0x000000ffff1d7224 */ /* 0x000fe200078e0028 */
[----:B------:R-:W-:Y:S02]  /*1220*/  IADD3 R45, P3, PT, R11, -0x8, RZ ;  /* 0xfffffff80b2d7810 */ /* 0x000fe40007f7e0ff */
[----:B------:R-:W-:Y:S02]  /*1230*/  ISETP.NE.AND.EX P2, PT, RZ, RZ, PT, P2 ;  /* 0x000000ffff00720c */ /* 0x000fe40003f45320 */
[----:B------:R-:W-:Y:S01]  /*1240*/  IADD3.X R42, PT, PT, R10, -0x1, RZ, P3, !PT ;  /* 0xffffffff0a2a7810 */ /* 0x000fe20001ffe4ff */
[----:B--2---:R0:W-:Y:S10]  /*1250*/  STG.E.64 desc[UR36][R28.64], R34 ;  /* 0x000000221c007986 */ /* 0x0041f4000c101b24 */
[----:B------:R-:W-:Y:S05]  /*1260*/  @!P2 BRA `(.L_x_27) ;  /* 0x000000000060a947 */ /* 0x000fea0003800000 */
[----:B------:R-:W2:Y:S01]  /*1270*/  LDG.E.64 R30, desc[UR36][R38.64+-0x8] ;  /* 0xfffff824261e7981 */ /* 0x000ea2000c1e1b00 */
[----:B------:R-:W-:-:S04]  /*1280*/  ISETP.NE.U32.AND P2, PT, R36, 0x1, PT ;  /* 0x000000012400780c */ /* 0x000fc80003f45070 */
[----:B------:R-:W-:Y:S01]  /*1290*/  ISETP.NE.AND.EX P2, PT, RZ, RZ, PT, P2 ;  /* 0x000000ffff00720c */ /* 0x000fe20003f45320 */
[----:B--2---:R1:W-:-:S12]  /*12a0*/  STG.E.64 desc[UR36][R32.64], R30 ;  /* 0x0000001e20007986 */ /* 0x0043d8000c101b24 */
[----:B0-----:R-:W2:Y:S01]  /*12b0*/  @P2 LDG.E.64 R34, desc[UR36][R38.64+-0x10] ;  /* 0xfffff02426222981 */ /* 0x001ea2000c1e1b00 */
[----:B------:R-:W-:Y:S01]  /*12c0*/  IADD3 R43, P4, PT, R38, -0x8, RZ ;  /* 0xfffffff8262b7810 */ /* 0x000fe20007f9e0ff */
[----:B------:R-:W-:Y:S01]  /*12d0*/  IMAD.MOV.U32 R28, RZ, RZ, R32 ;  /* 0x000000ffff1c7224 */ /* 0x000fe200078e0020 */
[----:B------:R-:W-:Y:S01]  /*12e0*/  @P2 IADD3 R36, P6, PT, R32, -0x8, RZ ;  /* 0xfffffff820242810 */ /* 0x000fe20007fde0ff */
[----:B------:R-:W-:Y:S01]  /*12f0*/  IMAD.MOV.U32 R29, RZ, RZ, R33 ;  /* 0x000000ffff1d7224 */ /* 0x000fe200078e0021 */
[----:B------:R-:W-:Y:S02]  /*1300*/  @P2 IADD3 R41, P5, PT, R38, -0x10, RZ ;  /* 0xfffffff026292810 */ /* 0x000fe40007fbe0ff */
[----:B------:R-:W-:Y:S01]  /*1310*/  IADD3.X R44, PT, PT, R39, -0x1, RZ, P4, !PT ;  /* 0xffffffff272c7810 */ /* 0x000fe200027fe4ff */
[----:B------:R-:W-:Y:S01]  /*1320*/  @P2 IMAD.MOV.U32 R28, RZ, RZ, R36 ;  /* 0x000000ffff1c2224 */ /* 0x000fe200078e0024 */
[----:B------:R-:W-:Y:S01]  /*1330*/  IADD3 R45, P3, PT, R11, -0x10, RZ ;  /* 0xfffffff00b2d7810 */ /* 0x000fe20007f7e0ff */
[----:B-1----:R-:W-:Y:S01]  /*1340*/  IMAD.MOV.U32 R30, RZ, RZ, R43 ;  /* 0x000000ffff1e7224 */ /* 0x002fe200078e002b */
[----:B------:R-:W-:Y:S01]  /*1350*/  @P2 IADD3.X R37, PT, PT, R33, -0x1, RZ, P6, !PT ;  /* 0xffffffff21252810 */ /* 0x000fe200037fe4ff */
[----:B------:R-:W-:Y:S01]  /*1360*/  IMAD.MOV.U32 R31, RZ, RZ, R44 ;  /* 0x000000ffff1f7224 */ /* 0x000fe200078e002c */
[----:B------:R-:W-:Y:S01]  /*1370*/  @P2 IADD3 R45, P4, PT, R11, -0x18, RZ ;  /* 0xffffffe80b2d2810 */ /* 0x000fe20007f9e0ff */
[----:B------:R-:W-:Y:S01]  /*1380*/  @P2 IMAD.MOV.U32 R30, RZ, RZ, R41 ;  /* 0x000000ffff1e2224 */ /* 0x000fe200078e0029 */
[C---:B------:R-:W-:Y:S01]  /*1390*/  IADD3.X R42, PT, PT, R10.reuse, -0x1, RZ, P3, !PT ;  /* 0xffffffff0a2a7810 */ /* 0x040fe20001ffe4ff */
[----:B------:R-:W-:Y:S01]  /*13a0*/  @P2 IMAD.MOV.U32 R29, RZ, RZ, R37 ;  /* 0x000000ffff1d2224 */ /* 0x000fe200078e0025 */
[----:B------:R-:W-:Y:S01]  /*13b0*/  @P2 IADD3.X R42, PT, PT, R10, -0x1, RZ, P4, !PT ;  /* 0xffffffff0a2a2810 */ /* 0x000fe200027fe4ff */
[----:B--2---:R0:W-:Y:S02]  /*13c0*/  @P2 STG.E.64 desc[UR36][R32.64+-0x8], R34 ;  /* 0xfffff82220002986 */ /* 0x0041e4000c101b24 */
[----:B0-----:R-:W-:-:S05]  /*13d0*/  @P2 IADD3.X R32, PT, PT, R39, -0x1, RZ, P5, !PT ;  /* 0xffffffff27202810 */ /* 0x001fca0002ffe4ff */
[----:B------:R-:W-:-:S07]  /*13e0*/  @P2 IMAD.MOV.U32 R31, RZ, RZ, R32 ;  /* 0x000000ffff1f2224 */ /* 0x000fce00078e0020 */
.L_x_27:
[----:B------:R-:W-:Y:S05]  /*13f0*/  BSYNC.RECONVERGENT B3 ;  /* 0x0000000000037941 */ /* 0x000fea0003800200 */
.L_x_26:
[----:B------:R-:W-:Y:S04]  /*1400*/  BSSY.RECONVERGENT B4, `(.L_x_28) ;  /* 0x000007a000047945 */ /* 0x000fe80003800200 */
[----:B------:R-:W-:Y:S05]  /*1410*/  @!P0 BRA `(.L_x_29) ;  /* 0x0000000400e08947 */ /* 0x000fea0003800000 */
[----:B------:R-:W-:Y:S01]  /*1420*/  ISETP.GT.U32.AND P0, PT, R45, R8, PT ;  /* 0x000000082d00720c */ /* 0x000fe20003f04070 */
[----:B------:R-:W-:Y:S03]  /*1430*/  BSSY.RELIABLE B3, `(.L_x_30) ;  /* 0x0000061000037945 */ /* 0x000fe60003800100 */
[----:B------:R-:W-:-:S13]  /*1440*/  ISETP.GT.AND.EX P0, PT, R42, R9, PT, P0 ;  /* 0x000000092a00720c */ /* 0x000fda0003f04300 */
[----:B------:R-:W-:Y:S05]  /*1450*/  @!P0 BRA `(.L_x_31) ;  /* 0x0000000400788947 */ /* 0x000fea0003800000 */
[----:B------:R-:W-:Y:S01]  /*1460*/  IADD3 R32, P0, PT, -R8, R45, RZ ;  /* 0x0000002d08207210 */ /* 0x000fe20007f1e1ff */
[----:B------:R-:W-:Y:S03]  /*1470*/  BSSY.RECONVERGENT B5, `(.L_x_32) ;  /* 0x0000036000057945 */ /* 0x000fe60003800200 */
[----:B------:R-:W-:Y:S01]  /*1480*/  ISETP.GT.U32.AND P2, PT, R32, 0x60, PT ;  /* 0x000000602000780c */ /* 0x000fe20003f44070 */
[----:B------:R-:W-:Y:S01]  /*1490*/  IMAD.X R32, R42, 0x1, ~R9, P0 ;  /* 0x000000012a207824 */ /* 0x000fe200000e0e09 */
[----:B------:R-:W-:-:S04]  /*14a0*/  PLOP3.LUT P0, PT, PT, PT, PT, 0x80, 0x8 ;  /* 0x000000000008781c */ /* 0x000fc80003f0f070 */
[----:B------:R-:W-:-:S13]  /*14b0*/  ISETP.GT.AND.EX P2, PT, R32, RZ, PT, P2 ;  /* 0x000000ff2000720c */ /* 0x000fda0003f44320 */
[----:B------:R-:W-:Y:S05]  /*14c0*/  @!P2 BRA `(.L_x_33) ;  /* 0x0000000000c0a947 */ /* 0x000fea0003800000 */
[----:B------:R-:W-:Y:S02]  /*14d0*/  IADD3 R43, P2, PT, R8, 0x60, RZ ;  /* 0x00000060082b7810 */ /* 0x000fe40007f5e0ff */
[----:B------:R-:W-:-:S03]  /*14e0*/  PLOP3.LUT P0, PT, PT, PT, PT, 0x8, 0x80 ;  /* 0x000000000080781c */ /* 0x000fc60003f0e170 */
[----:B------:R-:W-:-:S10]  /*14f0*/  IMAD.X R41, RZ, RZ, R9, P2 ;  /* 0x000000ffff297224 */ /* 0x000fd400010e0609 */
.L_x_34:
[----:B------:R-:W2:Y:S04]  /*1500*/  LDG.E.64 R32, desc[UR36][R30.64+-0x8] ;  /* 0xfffff8241e207981 */ /* 0x000ea8000c1e1b00 */
[----:B--2---:R1:W-:Y:S04]  /*1510*/  STG.E.64 desc[UR36][R28.64+-0x8], R32 ;  /* 0xfffff8201c007986 */ /* 0x0043e8000c101b24 */
[----:B-1----:R-:W2:Y:S04]  /*1520*/  LDG.E.64 R32, desc[UR36][R30.64+-0x10] ;  /* 0xfffff0241e207981 */ /* 0x002ea8000c1e1b00 */
[----:B--2---:R-:W-:Y:S04]  /*1530*/  STG.E.64 desc[UR36][R28.64+-0x10], R32 ;  /* 0xfffff0201c007986 */ /* 0x004fe8000c101b24 */
[----:B0-----:R-:W2:Y:S04]  /*1540*/  LDG.E.64 R34, desc[UR36][R30.64+-0x18] ;  /* 0xffffe8241e227981 */ /* 0x001ea8000c1e1b00 */
[----:B--2---:R-:W-:Y:S04]  /*1550*/  STG.E.64 desc[UR36][R28.64+-0x18], R34 ;  /* 0xffffe8221c007986 */ /* 0x004fe8000c101b24 */
[----:B------:R-:W2:Y:S04]  /*1560*/  LDG.E.64 R36, desc[UR36][R30.64+-0x20] ;  /* 0xffffe0241e247981 */ /* 0x000ea8000c1e1b00 */
[----:B--2---:R0:W-:Y:S04]  /*1570*/  STG.E.64 desc[UR36][R28.64+-0x20], R36 ;  /* 0xffffe0241c007986 */ /* 0x0041e8000c101b24 */
[----:B0-----:R-:W2:Y:S04]  /*1580*/  LDG.E.64 R36, desc[UR36][R30.64+-0x28] ;  /* 0xffffd8241e247981 */ /* 0x001ea8000c1e1b00 */
[----:B--2---:R-:W-:Y:S04]  /*1590*/  STG.E.64 desc[UR36][R28.64+-0x28], R36 ;  /* 0xffffd8241c007986 */ /* 0x004fe8000c101b24 */
[----:B------:R-:W2:Y:S04]  /*15a0*/  LDG.E.64 R34, desc[UR36][R30.64+-0x30] ;  /* 0xffffd0241e227981 */ /* 0x000ea8000c1e1b00 */
        /* <DEDUP_REMOVED lines=16> */
[----:B--2---:R0:W-:Y:S04]  /*16b0*/  STG.E.64 desc[UR36][R28.64+-0x70], R32 ;  /* 0xffff90201c007986 */ /* 0x0041e8000c101b24 */
[----:B------:R-:W2:Y:S01]  /*16c0*/  LDG.E.64 R34, desc[UR36][R30.64+-0x78] ;  /* 0xffff88241e227981 */ /* 0x000ea2000c1e1b00 */
[----:B------:R-:W-:-:S04]  /*16d0*/  IADD3 R45, P2, PT, R45, -0x80, RZ ;  /* 0xffffff802d2d7810 */ /* 0x000fc80007f5e0ff */
[----:B------:R-:W-:Y:S02]  /*16e0*/  IADD3.X R42, PT, PT, R42, -0x1, RZ, P2, !PT ;  /* 0xffffffff2a2a7810 */ /* 0x000fe400017fe4ff */
[----:B------:R-:W-:-:S04]  /*16f0*/  ISETP.GT.U32.AND P2, PT, R45, R43, PT ;  /* 0x0000002b2d00720c */ /* 0x000fc80003f44070 */
[----:B------:R-:W-:Y:S01]  /*1700*/  ISETP.GT.AND.EX P2, PT, R42, R41, PT, P2 ;  /* 0x000000292a00720c */ /* 0x000fe20003f44320 */
[----:B--2---:R1:W-:Y:S04]  /*1710*/  STG.E.64 desc[UR36][R28.64+-0x78], R34 ;  /* 0xffff88221c007986 */ /* 0x0043e8000c101b24 */
[----:B------:R2:W3:Y:S01]  /*1720*/  LDG.E.64 R36, desc[UR36][R30.64+-0x80] ;  /* 0xffff80241e247981 */ /* 0x0004e2000c1e1b00 */
[----:B------:R-:W-:-:S04]  /*1730*/  IADD3 R44, P4, PT, R28, -0x80, RZ ;  /* 0xffffff801c2c7810 */ /* 0x000fc80007f9e0ff */
[----:B0-----:R-:W-:Y:S02]  /*1740*/  IADD3.X R33, PT, PT, R29, -0x1, RZ, P4, !PT ;  /* 0xffffffff1d217810 */ /* 0x001fe400027fe4ff */
[----:B-1----:R-:W-:-:S04]  /*1750*/  IADD3 R34, P3, PT, R30, -0x80, RZ ;  /* 0xffffff801e227810 */ /* 0x002fc80007f7e0ff */
[----:B------:R-:W-:Y:S01]  /*1760*/  IADD3.X R32, PT, PT, R31, -0x1, RZ, P3, !PT ;  /* 0xffffffff1f207810 */ /* 0x000fe20001ffe4ff */
[----:B--2---:R-:W-:-:S04]  /*1770*/  IMAD.MOV.U32 R30, RZ, RZ, R34 ;  /* 0x000000ffff1e7224 */ /* 0x004fc800078e0022 */
[----:B------:R-:W-:Y:S01]  /*1780*/  IMAD.MOV.U32 R31, RZ, RZ, R32 ;  /* 0x000000ffff1f7224 */ /* 0x000fe200078e0020 */
[----:B---3--:R0:W-:Y:S02]  /*1790*/  STG.E.64 desc[UR36][R28.64+-0x80], R36 ;  /* 0xffff80241c007986 */ /* 0x0081e4000c101b24 */
[----:B0-----:R-:W-:Y:S02]  /*17a0*/  IMAD.MOV.U32 R28, RZ, RZ, R44 ;  /* 0x000000ffff1c7224 */ /* 0x001fe400078e002c */
[----:B------:R-:W-:Y:S01]  /*17b0*/  IMAD.MOV.U32 R29, RZ, RZ, R33 ;  /* 0x000000ffff1d7224 */ /* 0x000fe200078e0021 */
[----:B------:R-:W-:Y:S06]  /*17c0*/  @P2 BRA `(.L_x_34) ;  /* 0xfffffffc004c2947 */ /* 0x000fec000383ffff */
.L_x_33:
[----:B------:R-:W-:Y:S05]  /*17d0*/  BSYNC.RECONVERGENT B5 ;  /* 0x0000000000057941 */ /* 0x000fea0003800200 */
.L_x_32:
[----:B------:R-:W-:Y:S01]  /*17e0*/  IADD3 R32, P3, PT, -R8, R45, RZ ;  /* 0x0000002d08207210 */ /* 0x000fe20007f7e1ff */
[----:B------:R-:W-:Y:S03]  /*17f0*/  BSSY.RECONVERGENT B5, `(.L_x_35) ;  /* 0x0000020000057945 */ /* 0x000fe60003800200 */
[----:B------:R-:W-:Y:S01]  /*1800*/  ISETP.GT.U32.AND P2, PT, R32, 0x20, PT ;  /* 0x000000202000780c */ /* 0x000fe20003f44070 */
[----:B------:R-:W-:-:S05]  /*1810*/  IMAD.X R32, R42, 0x1, ~R9, P3 ;  /* 0x000000012a207824 */ /* 0x000fca00018e0e09 */
[----:B------:R-:W-:-:S13]  /*1820*/  ISETP.GT.AND.EX P2, PT, R32, RZ, PT, P2 ;  /* 0x000000ff2000720c */ /* 0x000fda0003f44320 */
[----:B------:R-:W-:Y:S05]  /*1830*/  @!P2 BRA `(.L_x_36) ;  /* 0x00000000006ca947 */ /* 0x000fea0003800000 */
[----:B0-----:R-:W2:Y:S04]  /*1840*/  LDG.E.64 R34, desc[UR36][R30.64+-0x8] ;  /* 0xfffff8241e227981 */ /* 0x001ea8000c1e1b00 */
[----:B--2---:R0:W-:Y:S04]  /*1850*/  STG.E.64 desc[UR36][R28.64+-0x8], R34 ;  /* 0xfffff8221c007986 */ /* 0x0041e8000c101b24 */
[----:B------:R-:W2:Y:S04]  /*1860*/  LDG.E.64 R32, desc[UR36][R30.64+-0x10] ;  /* 0xfffff0241e207981 */ /* 0x000ea8000c1e1b00 */
[----:B--2---:R1:W-:Y:S04]  /*1870*/  STG.E.64 desc[UR36][R28.64+-0x10], R32 ;  /* 0xfffff0201c007986 */ /* 0x0043e8000c101b24 */
[----:B------:R-:W2:Y:S04]  /*1880*/  LDG.E.64 R36, desc[UR36][R30.64+-0x18] ;  /* 0xffffe8241e247981 */ /* 0x000ea8000c1e1b00 */
[----:B--2---:R2:W-:Y:S04]  /*1890*/  STG.E.64 desc[UR36][R28.64+-0x18], R36 ;  /* 0xffffe8241c007986 */ /* 0x0045e8000c101b24 */
[----:B0-----:R-:W3:Y:S04]  /*18a0*/  LDG.E.64 R34, desc[UR36][R30.64+-0x20] ;  /* 0xffffe0241e227981 */ /* 0x001ee8000c1e1b00 */
[----:B---3--:R0:W-:Y:S04]  /*18b0*/  STG.E.64 desc[UR36][R28.64+-0x20], R34 ;  /* 0xffffe0221c007986 */ /* 0x0081e8000c101b24 */
[----:B-1----:R-:W3:Y:S04]  /*18c0*/  LDG.E.64 R32, desc[UR36][R30.64+-0x28] ;  /* 0xffffd8241e207981 */ /* 0x002ee8000c1e1b00 */
[----:B---3--:R1:W-:Y:S04]  /*18d0*/  STG.E.64 desc[UR36][R28.64+-0x28], R32 ;  /* 0xffffd8201c007986 */ /* 0x0083e8000c101b24 */
[----:B--2---:R-:W2:Y:S04]  /*18e0*/  LDG.E.64 R36, desc[UR36][R30.64+-0x30] ;  /* 0xffffd0241e247981 */ /* 0x004ea8000c1e1b00 */
[----:B--2---:R-:W-:Y:S04]  /*18f0*/  STG.E.64 desc[UR36][R28.64+-0x30], R36 ;  /* 0xffffd0241c007986 */ /* 0x004fe8000c101b24 */
[----:B0-----:R-:W2:Y:S01]  /*1900*/  LDG.E.64 R34, desc[UR36][R30.64+-0x38] ;  /* 0xffffc8241e227981 */ /* 0x001ea2000c1e1b00 */
[----:B------:R-:W-:-:S03]  /*1910*/  IADD3 R43, P3, PT, R30, -0x40, RZ ;  /* 0xffffffc01e2b7810 */ /* 0x000fc60007f7e0ff */
[----:B--2---:R-:W-:Y:S04]  /*1920*/  STG.E.64 desc[UR36][R28.64+-0x38], R34 ;  /* 0xffffc8221c007986 */ /* 0x004fe8000c101b24 */
[----:B-1----:R0:W2:Y:S01]  /*1930*/  LDG.E.64 R32, desc[UR36][R30.64+-0x40] ;  /* 0xffffc0241e207981 */ /* 0x0020a2000c1e1b00 */
[----:B------:R-:W-:Y:S02]  /*1940*/  IADD3 R41, P4, PT, R28, -0x40, RZ ;  /* 0xffffffc01c297810 */ /* 0x000fe40007f9e0ff */
[----:B------:R-:W-:Y:S02]  /*1950*/  IADD3 R45, P2, PT, R45, -0x40, RZ ;  /* 0xffffffc02d2d7810 */ /* 0x000fe40007f5e0ff */
[----:B------:R-:W-:Y:S02]  /*1960*/  IADD3.X R44, PT, PT, R29, -0x1, RZ, P4, !PT ;  /* 0xffffffff1d2c7810 */ /* 0x000fe400027fe4ff */
[----:B------:R-:W-:-:S02]  /*1970*/  PLOP3.LUT P0, PT, PT, PT, PT, 0x8, 0x80 ;  /* 0x000000000080781c */ /* 0x000fc40003f0e170 */
[----:B------:R-:W-:Y:S01]  /*1980*/  IADD3.X R42, PT, PT, R42, -0x1, RZ, P2, !PT ;  /* 0xffffffff2a2a7810 */ /* 0x000fe200017fe4ff */
[----:B0-----:R-:W-:Y:S01]  /*1990*/  IMAD.MOV.U32 R30, RZ, RZ, R43 ;  /* 0x000000ffff1e7224 */ /* 0x001fe200078e002b */
[----:B--2---:R0:W-:Y:S02]  /*19a0*/  STG.E.64 desc[UR36][R28.64+-0x40], R32 ;  /* 0xffffc0201c007986 */ /* 0x0041e4000c101b24 */
[----:B0-----:R-:W-:Y:S01]  /*19b0*/  IADD3.X R32, PT, PT, R31, -0x1, RZ, P3, !PT ;  /* 0xffffffff1f207810 */ /* 0x001fe20001ffe4ff */
[----:B------:R-:W-:Y:S02]  /*19c0*/  IMAD.MOV.U32 R28, RZ, RZ, R41 ;  /* 0x000000ffff1c7224 */ /* 0x000fe400078e0029 */
[----:B------:R-:W-:Y:S02]  /*19d0*/  IMAD.MOV.U32 R29, RZ, RZ, R44 ;  /* 0x000000ffff1d7224 */ /* 0x000fe400078e002c */
[----:B------:R-:W-:-:S07]  /*19e0*/  IMAD.MOV.U32 R31, RZ, RZ, R32 ;  /* 0x000000ffff1f7224 */ /* 0x000fce00078e0020 */
.L_x_36:
[----:B------:R-:W-:Y:S05]  /*19f0*/  BSYNC.RECONVERGENT B5 ;  /* 0x0000000000057941 */ /* 0x000fea0003800200 */
.L_x_35:
[----:B------:R-:W-:-:S04]  /*1a00*/  ISETP.NE.U32.AND P2, PT, R45, R8, PT ;  /* 0x000000082d00720c */ /* 0x000fc80003f45070 */
[----:B------:R-:W-:-:S13]  /*1a10*/  ISETP.NE.OR.EX P0, PT, R42, R9, P0, P2 ;  /* 0x000000092a00720c */ /* 0x000fda0000705720 */
[----:B------:R-:W-:Y:S05]  /*1a20*/  @!P0 BREAK.RELIABLE B3 ;  /* 0x0000000000038942 */ /* 0x000fea0003800100 */
[----:B------:R-:W-:Y:S05]  /*1a30*/  @!P0 BRA `(.L_x_29) ;  /* 0x0000000000588947 */ /* 0x000fea0003800000 */
.L_x_31:
[----:B------:R-:W-:Y:S05]  /*1a40*/  BSYNC.RELIABLE B3 ;  /* 0x0000000000037941 */ /* 0x000fea0003800100 */
.L_x_30:
[----:B------:R-:W2:Y:S04]  /*1a50*/  LDG.E.64 R32, desc[UR36][R30.64+-0x8] ;  /* 0xfffff8241e207981 */ /* 0x000ea8000c1e1b00 */
[----:B--2---:R1:W-:Y:S04]  /*1a60*/  STG.E.64 desc[UR36][R28.64+-0x8], R32 ;  /* 0xfffff8201c007986 */ /* 0x0043e8000c101b24 */
[----:B------:R-:W2:Y:S04]  /*1a70*/  LDG.E.64 R36, desc[UR36][R30.64+-0x10] ;  /* 0xfffff0241e247981 */ /* 0x000ea8000c1e1b00 */
[----:B--2---:R2:W-:Y:S04]  /*1a80*/  STG.E.64 desc[UR36][R28.64+-0x10], R36 ;  /* 0xfffff0241c007986 */ /* 0x0045e8000c101b24 */
[----:B0-----:R-:W3:Y:S01]  /*1a90*/  LDG.E.64 R34, desc[UR36][R30.64+-0x18] ;  /* 0xffffe8241e227981 */ /* 0x001ee2000c1e1b00 */
[----:B------:R-:W-:-:S04]  /*1aa0*/  IADD3 R45, P0, PT, R45, -0x20, RZ ;  /* 0xffffffe02d2d7810 */ /* 0x000fc80007f1e0ff */
[----:B------:R-:W-:Y:S02]  /*1ab0*/  IADD3.X R42, PT, PT, R42, -0x1, RZ, P0, !PT ;  /* 0xffffffff2a2a7810 */ /* 0x000fe400007fe4ff */
[----:B------:R-:W-:-:S04]  /*1ac0*/  ISETP.NE.U32.AND P0, PT, R8, R45, PT ;  /* 0x0000002d0800720c */ /* 0x000fc80003f05070 */
[----:B------:R-:W-:Y:S01]  /*1ad0*/  ISETP.NE.AND.EX P0, PT, R9, R42, PT, P0 ;  /* 0x0000002a0900720c */ /* 0x000fe20003f05300 */
[----:B---3--:R-:W-:Y:S04]  /*1ae0*/  STG.E.64 desc[UR36][R28.64+-0x18], R34 ;  /* 0xffffe8221c007986 */ /* 0x008fe8000c101b24 */
[----:B-1----:R0:W3:Y:S01]  /*1af0*/  LDG.E.64 R32, desc[UR36][R30.64+-0x20] ;  /* 0xffffe0241e207981 */ /* 0x0020e2000c1e1b00 */
[----:B------:R-:W-:Y:S02]  /*1b00*/  IADD3 R43, P2, PT, R30, -0x20, RZ ;  /* 0xffffffe01e2b7810 */ /* 0x000fe40007f5e0ff */
[----:B------:R-:W-:Y:S02]  /*1b10*/  IADD3 R41, P3, PT, R28, -0x20, RZ ;  /* 0xffffffe01c297810 */ /* 0x000fe40007f7e0ff */
[----:B------:R-:W-:-:S02]  /*1b20*/  IADD3.X R44, PT, PT, R31, -0x1, RZ, P2, !PT ;  /* 0xffffffff1f2c7810 */ /* 0x000fc400017fe4ff */
[----:B--2---:R-:W-:Y:S01]  /*1b30*/  IADD3.X R36, PT, PT, R29, -0x1, RZ, P3, !PT ;  /* 0xffffffff1d247810 */ /* 0x004fe20001ffe4ff */
[----:B0-----:R-:W-:Y:S02]  /*1b40*/  IMAD.MOV.U32 R30, RZ, RZ, R43 ;  /* 0x000000ffff1e7224 */ /* 0x001fe400078e002b */
[----:B------:R-:W-:Y:S01]  /*1b50*/  IMAD.MOV.U32 R31, RZ, RZ, R44 ;  /* 0x000000ffff1f7224 */ /* 0x000fe200078e002c */
[----:B---3--:R0:W-:Y:S02]  /*1b60*/  STG.E.64 desc[UR36][R28.64+-0x20], R32 ;  /* 0xffffe0201c007986 */ /* 0x0081e4000c101b24 */
[----:B0-----:R-:W-:Y:S02]  /*1b70*/  IMAD.MOV.U32 R28, RZ, RZ, R41 ;  /* 0x000000ffff1c7224 */ /* 0x001fe400078e0029 */
[----:B------:R-:W-:Y:S01]  /*1b80*/  IMAD.MOV.U32 R29, RZ, RZ, R36 ;  /* 0x000000ffff1d7224 */ /* 0x000fe200078e0024 */
[----:B------:R-:W-:Y:S06]  /*1b90*/  @P0 BRA `(.L_x_30) ;  /* 0xfffffffc00ac0947 */ /* 0x000fec000383ffff */
.L_x_29:
[----:B------:R-:W-:Y:S05]  /*1ba0*/  BSYNC.RECONVERGENT B4 ;  /* 0x0000000000047941 */ /* 0x000fea0003800200 */
.L_x_28:
[----:B------:R1:W-:Y:S02]  /*1bb0*/  STG.E.64 desc[UR36][R20.64], R26 ;  /* 0x0000001a14007986 */ /* 0x0003e4000c101b24 */
.L_x_25:
[----:B------:R-:W-:Y:S05]  /*1bc0*/  BSYNC.RECONVERGENT B0 ;  /* 0x0000000000007941 */ /* 0x000fea0003800200 */
.L_x_20:
[----:B------:R-:W-:Y:S01]  /*1bd0*/  IADD3 R11, P0, PT, R11, 0x8, RZ ;  /* 0x000000080b0b7810 */ /* 0x000fe20007f1e0ff */
[----:B------:R-:W-:Y:S01]  /*1be0*/  IMAD.MOV.U32 R32, RZ, RZ, R23 ;  /* 0x000000ffff207224 */ /* 0x000fe200078e0017 */
[----:B------:R-:W-:Y:S01]  /*1bf0*/  IADD3 R38, P3, PT, R38, 0x8, RZ ;  /* 0x0000000826267810 */ /* 0x000fe20007f7e0ff */
[----:B------:R-:W-:Y:S01]  /*1c00*/  IMAD.MOV.U32 R33, RZ, RZ, R40 ;  /* 0x000000ffff217224 */ /* 0x000fe200078e0028 */
[----:B------:R-:W-:Y:S01]  /*1c10*/  IADD3 R12, P2, PT, R12, 0x1, RZ ;  /* 0x000000010c0c7810 */ /* 0x000fe20007f5e0ff */
[----:B------:R-:W-:Y:S01]  /*1c20*/  IMAD.X R10, RZ, RZ, R10, P0 ;  /* 0x000000ffff0a7224 */ /* 0x000fe200000e060a */
[----:B------:R-:W-:Y:S01]  /*1c30*/  ISETP.NE.U32.AND P0, PT, R11, R6, PT ;  /* 0x000000060b00720c */ /* 0x000fe20003f05070 */
[----:B------:R-:W-:Y:S02]  /*1c40*/  IMAD.X R39, RZ, RZ, R39, P3 ;  /* 0x000000ffff277224 */ /* 0x000fe400018e0627 */
[----:B------:R-:W-:Y:S01]  /*1c50*/  IMAD.X R13, RZ, RZ, R13, P2 ;  /* 0x000000ffff0d7224 */ /* 0x000fe200010e060d */
[----:B------:R-:W-:-:S13]  /*1c60*/  ISETP.NE.AND.EX P0, PT, R10, R7, PT, P0 ;  /* 0x000000070a00720c */ /* 0x000fda0003f05300 */
[----:B------:R-:W-:Y:S05]  /*1c70*/  @P0 BRA `(.L_x_37) ;  /* 0xfffffff000ac0947 */ /* 0x000fea000383ffff */
.L_x_19:
[----:B------:R-:W-:Y:S05]  /*1c80*/  BSYNC.RECONVERGENT B1 ;  /* 0x0000000000017941 */ /* 0x000fea0003800200 */
.L_x_18:
[----:B-1----:R-:W-:-:S05]  /*1c90*/  IADD3 R20, P0, PT, R20, 0x100, RZ ;  /* 0x0000010014147810 */ /* 0x002fca0007f1e0ff */
[----:B------:R-:W-:Y:S01]  /*1ca0*/  IMAD.X R23, RZ, RZ, R21, P0 ;  /* 0x000000ffff177224 */ /* 0x000fe200000e0615 */
[----:B------:R-:W-:Y:S07]  /*1cb0*/  @!P1 BRA `(.L_x_38) ;  /* 0xfffffff0003c9947 */ /* 0x000fee000383ffff */
[----:B------:R-:W-:Y:S05]  /*1cc0*/  BSYNC.RECONVERGENT B2 ;  /* 0x0000000000027941 */ /* 0x000fea0003800200 */
.L_x_17:
[----:B------:R-:W-:Y:S01]  /*1cd0*/  ISETP.GE.U32.AND P0, PT, R2, 0x21, PT ;  /* 0x000000210200780c */ /* 0x000fe20003f06070 */
[----:B------:R-:W-:Y:S03]  /*1ce0*/  BSSY.RECONVERGENT B1, `(.L_x_39) ;  /* 0x000032c000017945 */ /* 0x000fe60003800200 */
[----:B------:R-:W-:-:S13]  /*1cf0*/  ISETP.GE.AND.EX P0, PT, R22, RZ, PT, P0 ;  /* 0x000000ff1600720c */ /* 0x000fda0003f06300 */
[----:B------:R-:W-:Y:S05]  /*1d00*/  @!P0 BRA `(.L_x_40) ;  /* 0x0000003000a48947 */ /* 0x000fea0003800000 */
[----:B------:R-:W1:Y:S01]  /*1d10*/  LDCU UR4, c[0x0][0x388] ;  /* 0x00007100ff0477ac */ /* 0x000e620008000800 */
[----:B------:R-:W-:Y:S01]  /*1d20*/  IADD3 R32, P0, PT, R24, R4, RZ ;  /* 0x0000000418207210 */ /* 0x000fe20007f1e0ff */
[----:B------:R-:W-:Y:S04]  /*1d30*/  BSSY.RECONVERGENT B0, `(.L_x_41) ;  /* 0x00002e1000007945 */ /* 0x000fe80003800200 */
[----:B------:R-:W-:Y:S01]  /*1d40*/  IMAD.X R31, R25, 0x1, R5, P0 ;  /* 0x00000001191f7824 */ /* 0x000fe200000e0605 */
[----:B-1----:R-:W-:-:S09]  /*1d50*/  UISETP.GT.AND UP0, UPT, UR4, URZ, UPT ;  /* 0x000000ff0400728c */ /* 0x002fd2000bf04270 */
[----:B------:R-:W-:Y:S05]  /*1d60*/  BRA.U UP0, `(.L_x_42) ;  /* 0x0000000d00b87547 */ /* 0x000fea000b800000 */
[----:B------:R-:W-:Y:S01]  /*1d70*/  BSSY.RECONVERGENT B3, `(.L_x_43) ;  /* 0x00000ec000037945 */ /* 0x000fe20003800200 */
[----:B------:R-:W-:Y:S01]  /*1d80*/  PLOP3.LUT P1, PT, PT, PT, PT, 0x8, 0x80 ;  /* 0x000000000080781c */ /* 0x000fe20003f2e170 */
[----:B------:R-:W-:Y:S02]  /*1d90*/  IMAD.MOV.U32 R3, RZ, RZ, 0x20 ;  /* 0x00000020ff037424 */ /* 0x000fe400078e00ff */
[----:B------:R-:W-:-:S10]  /*1da0*/  IMAD.MOV.U32 R0, RZ, RZ, RZ ;  /* 0x000000ffff007224 */ /* 0x000fd400078e00ff */
.L_x_60:
[----:B------:R-:W-:Y:S01]  /*1db0*/  PLOP3.LUT P2, PT, P1, PT, PT, 0x8, 0x80 ;  /* 0x000000000080781c */ /* 0x000fe20000f4e170 */
[----:B------:R-:W-:Y:S01]  /*1dc0*/  BSSY.RECONVERGENT B2, `(.L_x_44) ;  /* 0x00000e1000027945 */ /* 0x000fe20003800200 */
[----:B------:R-:W-:Y:S02]  /*1dd0*/  PLOP3.LUT P0, PT, P1, PT, PT, 0x80, 0x8 ;  /* 0x000000000008781c */ /* 0x000fe40000f0f070 */
[----:B------:R-:W-:-:S09]  /*1de0*/  PLOP3.LUT P1, PT, P1, PT, PT, 0x8, 0x80 ;  /* 0x000000000080781c */ /* 0x000fd20000f2e170 */
[----:B01----:R-:W-:Y:S05]  /*1df0*/  @P2 BRA `(.L_x_45) ;  /* 0x0000000c00742947 */ /* 0x003fea0003800000 */
[C---:B------:R-:W-:Y:S01]  /*1e00*/  SHF.L.U64.HI R6, R3.reuse, 0x4, R0 ;  /* 0x0000000403067819 */ /* 0x040fe20000010200 */
[----:B------:R-:W-:Y:S02]  /*1e10*/  IMAD.SHL.U32 R7, R3, 0x10, RZ ;  /* 0x0000001003077824 */ /* 0x000fe400078e00ff */
[----:B------:R-:W-:Y:S02]  /*1e20*/  IMAD.MOV.U32 R8, RZ, RZ, R16 ;  /* 0x000000ffff087224 */ /* 0x000fe400078e0010 */
[----:B------:R-:W-:Y:S02]  /*1e30*/  IMAD.MOV.U32 R9, RZ, RZ, R17 ;  /* 0x000000ffff097224 */ /* 0x000fe400078e0011 */
[----:B0-2---:R-:W-:Y:S02]  /*1e40*/  IMAD.MOV.U32 R29, RZ, RZ, R4 ;  /* 0x000000ffff1d7224 */ /* 0x005fe400078e0004 */
[----:B------:R-:W-:-:S07]  /*1e50*/  IMAD.MOV.U32 R28, RZ, RZ, R5 ;  /* 0x000000ffff1c7224 */ /* 0x000fce00078e0005 */
.L_x_59:
[C---:B------:R-:W-:Y:S01]  /*1e60*/  IMAD.SHL.U32 R10, R3.reuse, 0x8, RZ ;  /* 0x00000008030a7824 */ /* 0x040fe200078e00ff */
[----:B------:R-:W-:Y:S01]  /*1e70*/  SHF.L.U64.HI R12, R3, 0x3, R0 ;  /* 0x00000003030c7819 */ /* 0x000fe20000010200 */
[----:B------:R-:W-:Y:S01]  /*1e80*/  BSSY.RECONVERGENT B4, `(.L_x_46) ;  /* 0x0000032000047945 */ /* 0x000fe20003800200 */
[----:B------:R-:W-:Y:S02]  /*1e90*/  IMAD.MOV.U32 R30, RZ, RZ, R8 ;  /* 0x000000ffff1e7224 */ /* 0x000fe400078e0008 */
[----:B------:R-:W-:Y:S01]  /*1ea0*/  IADD3 R11, P2, PT, R10, R29, RZ ;  /* 0x0000001d0a0b7210 */ /* 0x000fe20007f5e0ff */
[----:B------:R-:W-:-:S03]  /*1eb0*/  IMAD.MOV.U32 R23, RZ, RZ, R9 ;  /* 0x000000ffff177224 */ /* 0x000fc600078e0009 */
[----:B------:R-:W-:Y:S01]  /*1ec0*/  IADD3 RZ, P3, PT, R11, -R32, RZ ;  /* 0x800000200bff7210 */ /* 0x000fe20007f7e0ff */
[----:B------:R-:W-:-:S04]  /*1ed0*/  IMAD.X R14, R12, 0x1, R28, P2 ;  /* 0x000000010c0e7824 */ /* 0x000fc800010e061c */
[----:B------:R-:W-:-:S05]  /*1ee0*/  IMAD.X R13, R14, 0x1, ~R31, P3 ;  /* 0x000000010e0d7824 */ /* 0x000fca00018e0e1f */
[----:B------:R-:W-:-:S04]  /*1ef0*/  ISETP.GE.AND P2, PT, R13, RZ, PT ;  /* 0x000000ff0d00720c */ /* 0x000fc80003f46270 */
[----:B-1----:R-:W-:Y:S02]  /*1f00*/  SEL R26, R11, R32, !P2 ;  /* 0x000000200b1a7207 */ /* 0x002fe40005000000 */
[----:B------:R-:W-:Y:S02]  /*1f10*/  SEL R27, R14, R31, !P2 ;  /* 0x0000001f0e1b7207 */ /* 0x000fe40005000000 */
[----:B------:R-:W-:Y:S01]  /*1f20*/  IADD3 R13, P3, PT, R26, R10, RZ ;  /* 0x0000000a1a0d7210 */ /* 0x000fe20007f7e0ff */
[----:B------:R-:W-:Y:S02]  /*1f30*/  IMAD.MOV.U32 R36, RZ, RZ, R26 ;  /* 0x000000ffff247224 */ /* 0x000fe400078e001a */
[----:B------:R-:W-:Y:S01]  /*1f40*/  IMAD.MOV.U32 R37, RZ, RZ, R27 ;  /* 0x000000ffff257224 */ /* 0x000fe200078e001b */
[----:B------:R-:W-:Y:S01]  /*1f50*/  IADD3 RZ, P2, PT, R13, -R32, RZ ;  /* 0x800000200dff7210 */ /* 0x000fe20007f5e0ff */
[----:B0-----:R-:W-:Y:S01]  /*1f60*/  IMAD.X R18, R27, 0x1, R12, P3 ;  /* 0x000000011b127824 */ /* 0x001fe200018e060c */
[----:B------:R-:W-:-:S03]  /*1f70*/  ISETP.EQ.U32.AND P3, PT, R29, R26, PT ;  /* 0x0000001a1d00720c */ /* 0x000fc60003f62070 */
[----:B------:R-:W-:-:S05]  /*1f80*/  IMAD.X R15, R18, 0x1, ~R31, P2 ;  /* 0x00000001120f7824 */ /* 0x000fca00010e0e1f */
[----:B------:R-:W-:-:S04]  /*1f90*/  ISETP.GE.AND P2, PT, R15, RZ, PT ;  /* 0x000000ff0f00720c */ /* 0x000fc80003f46270 */
[----:B------:R-:W-:Y:S02]  /*1fa0*/  SEL R13, R13, R32, !P2 ;  /* 0x000000200d0d7207 */ /* 0x000fe40005000000 */
[----:B------:R-:W-:Y:S02]  /*1fb0*/  SEL R15, R18, R31, !P2 ;  /* 0x0000001f120f7207 */ /* 0x000fe40005000000 */
[----:B------:R-:W-:-:S04]  /*1fc0*/  ISETP.NE.U32.AND P2, PT, R26, R13, PT ;  /* 0x0000000d1a00720c */ /* 0x000fc80003f45070 */
[----:B------:R-:W-:-:S04]  /*1fd0*/  ISETP.NE.AND.EX P2, PT, R27, R15, PT, P2 ;  /* 0x0000000f1b00720c */ /* 0x000fc80003f45320 */
[----:B------:R-:W-:-:S13]  /*1fe0*/  ISETP.EQ.OR.EX P2, PT, R28, R27, !P2, P3 ;  /* 0x0000001b1c00720c */ /* 0x000fda0005742730 */
[----:B------:R-:W-:Y:S05]  /*1ff0*/  @P2 BRA `(.L_x_47) ;  /* 0x0000000000682947 */ /* 0x000fea0003800000 */
[----:B------:R-:W-:Y:S02]  /*2000*/  IMAD.MOV.U32 R30, RZ, RZ, R8 ;  /* 0x000000ffff1e7224 */ /* 0x000fe400078e0008 */
[----:B------:R-:W-:Y:S02]  /*2010*/  IMAD.MOV.U32 R23, RZ, RZ, R9 ;  /* 0x000000ffff177224 */ /* 0x000fe400078e0009 */
[----:B------:R-:W-:Y:S02]  /*2020*/  IMAD.MOV.U32 R36, RZ, RZ, R26 ;  /* 0x000000ffff247224 */ /* 0x000fe400078e001a */
[----:B------:R-:W-:-:S07]  /*2030*/  IMAD.MOV.U32 R37, RZ, RZ, R27 ;  /* 0x000000ffff257224 */ /* 0x000fce00078e001b */
.L_x_48:
[----:B------:R-:W-:Y:S02]  /*2040*/  IMAD.MOV.U32 R20, RZ, RZ, R36 ;  /* 0x000000ffff147224 */ /* 0x000fe400078e0024 */
[----:B------:R-:W-:Y:S02]  /*2050*/  IMAD.MOV.U32 R21, RZ, RZ, R37 ;  /* 0x000000ffff157224 */ /* 0x000fe400078e0025 */
[----:B------:R-:W-:Y:S02]  /*2060*/  IMAD.MOV.U32 R18, RZ, RZ, R29 ;  /* 0x000000ffff127224 */ /* 0x000fe400078e001d */
[----:B------:R-:W-:Y:S02]  /*2070*/  IMAD.MOV.U32 R19, RZ, RZ, R28 ;  /* 0x000000ffff137224 */ /* 0x000fe400078e001c */
[----:B------:R-:W2:Y:S04]  /*2080*/  LD.E.64 R20, desc[UR36][R20.64] ;  /* 0x0000002414147980 */ /* 0x000ea8000c101b00 */
[----:B------:R-:W2:Y:S01]  /*2090*/  LD.E.64 R18, desc[UR36][R18.64] ;  /* 0x0000002412127980 */ /* 0x000ea2000c101b00 */
[----:B------:R-:W-:-:S02]  /*20a0*/  IMAD.MOV.U32 R24, RZ, RZ, R30 ;  /* 0x000000ffff187224 */ /* 0x000fc400078e001e */
[----:B------:R-:W-:Y:S01]  /*20b0*/  IMAD.MOV.U32 R25, RZ, RZ, R23 ;  /* 0x000000ffff197224 */ /* 0x000fe200078e0017 */
[----:B--2---:R-:W-:-:S14]  /*20c0*/  DSETP.GEU.AND P2, PT, R20, R18, PT ;  /* 0x000000121400722a */ /* 0x004fdc0003f4e000 */
[----:B------:R-:W-:Y:S01]  /*20d0*/  @!P2 IADD3 R36, P3, PT, R36, 0x8, RZ ;  /* 0x000000082424a810 */ /* 0x000fe20007f7e0ff */
[----:B------:R0:W-:Y:S01]  /*20e0*/  @!P2 STG.E.64 desc[UR36][R24.64], R20 ;  /* 0x000000141800a986 */ /* 0x0001e2000c101b24 */
[----:B------:R-:W-:-:S03]  /*20f0*/  @P2 IADD3 R29, P4, PT, R29, 0x8, RZ ;  /* 0x000000081d1d2810 */ /* 0x000fc60007f9e0ff */
[----:B------:R0:W-:Y:S01]  /*2100*/  @P2 STG.E.64 desc[UR36][R24.64], R18 ;  /* 0x0000001218002986 */ /* 0x0001e2000c101b24 */
[----:B------:R-:W-:Y:S01]  /*2110*/  @!P2 IMAD.X R37, RZ, RZ, R37, P3 ;  /* 0x000000ffff25a224 */ /* 0x000fe200018e0625 */
[----:B------:R-:W-:Y:S01]  /*2120*/  ISETP.NE.U32.AND P3, PT, R29, R26, PT ;  /* 0x0000001a1d00720c */ /* 0x000fe20003f65070 */
[----:B------:R-:W-:Y:S01]  /*2130*/  @P2 IMAD.X R28, RZ, RZ, R28, P4 ;  /* 0x000000ffff1c2224 */ /* 0x000fe200020e061c */
[----:B------:R-:W-:Y:S02]  /*2140*/  ISETP.NE.U32.AND P2, PT, R36, R13, PT ;  /* 0x0000000d2400720c */ /* 0x000fe40003f45070 */
[----:B------:R-:W-:Y:S02]  /*2150*/  IADD3 R30, P4, PT, R24, 0x8, RZ ;  /* 0x00000008181e7810 */ /* 0x000fe40007f9e0ff */
[----:B------:R-:W-:Y:S02]  /*2160*/  ISETP.NE.AND.EX P2, PT, R37, R15, PT, P2 ;  /* 0x0000000f2500720c */ /* 0x000fe40003f45320 */
[----:B------:R-:W-:Y:S01]  /*2170*/  ISETP.NE.AND.EX P3, PT, R28, R27, PT, P3 ;  /* 0x0000001b1c00720c */ /* 0x000fe20003f65330 */
[----:B------:R-:W-:-:S12]  /*2180*/  IMAD.X R23, RZ, RZ, R25, P4 ;  /* 0x000000ffff177224 */ /* 0x000fd800020e0619 */
[----:B0-----:R-:W-:Y:S05]  /*2190*/  @P2 BRA P3, `(.L_x_48) ;  /* 0xfffffffc00a82947 */ /* 0x001fea000183ffff */
.L_x_47:
[----:B------:R-:W-:Y:S05]  /*21a0*/  BSYNC.RECONVERGENT B4 ;  /* 0x0000000000047941 */ /* 0x000fea0003800200 */
.L_x_46:
[----:B------:R-:W-:Y:S01]  /*21b0*/  IADD3 R33, P2, PT, -R29, R26, RZ ;  /* 0x0000001a1d217210 */ /* 0x000fe20007f5e1ff */
[----:B------:R-:W-:Y:S04]  /*21c0*/  BSSY.RECONVERGENT B4, `(.L_x_49) ;  /* 0x000004c000047945 */ /* 0x000fe80003800200 */
[----:B------:R-:W-:-:S05]  /*21d0*/  IMAD.X R38, R27, 0x1, ~R28, P2 ;  /* 0x000000011b267824 */ /* 0x000fca00010e0e1c */
[--C-:B------:R-:W-:Y:S02]  /*21e0*/  SHF.R.S64 R35, R33, 0x3, R38.reuse ;  /* 0x0000000321237819 */ /* 0x100fe40000001026 */
[----:B------:R-:W-:Y:S02]  /*21f0*/  SHF.R.S32.HI R34, RZ, 0x3, R38 ;  /* 0x00000003ff227819 */ /* 0x000fe40000011426 */
[----:B------:R-:W-:-:S04]  /*2200*/  ISETP.GE.U32.AND P2, PT, R35, 0x1, PT ;  /* 0x000000012300780c */ /* 0x000fc80003f46070 */
[----:B------:R-:W-:-:S13]  /*2210*/  ISETP.GE.AND.EX P2, PT, R34, RZ, PT, P2 ;  /* 0x000000ff2200720c */ /* 0x000fda0003f46320 */
[----:B------:R-:W-:Y:S05]  /*2220*/  @!P2 BRA `(.L_x_50) ;  /* 0x000000040014a947 */ /* 0x000fea0003800000 */
[C---:B------:R-:W-:Y:S01]  /*2230*/  LOP3.LUT R26, R35.reuse, 0x3, RZ, 0xc0, !PT ;  /* 0x00000003231a7812 */ /* 0x040fe200078ec0ff */
[----:B------:R-:W-:Y:S01]  /*2240*/  BSSY.RECONVERGENT B5, `(.L_x_51) ;  /* 0x000002d000057945 */ /* 0x000fe20003800200 */
[----:B------:R-:W-:Y:S01]  /*2250*/  ISETP.GE.U32.AND P2, PT, R35, 0x4, PT ;  /* 0x000000042300780c */ /* 0x000fe20003f46070 */
[----:B------:R-:W-:Y:S01]  /*2260*/  IMAD.MOV.U32 R41, RZ, RZ, R30 ;  /* 0x000000ffff297224 */ /* 0x000fe200078e001e */
[----:B------:R-:W-:Y:S01]  /*2270*/  ISETP.NE.U32.AND P3, PT, R26, RZ, PT ;  /* 0x000000ff1a00720c */ /* 0x000fe20003f65070 */
[----:B------:R-:W-:Y:S01]  /*2280*/  IMAD.MOV.U32 R44, RZ, RZ, R23 ;  /* 0x000000ffff2c7224 */ /* 0x000fe200078e0017 */
[----:B------:R-:W-:Y:S01]  /*2290*/  ISETP.GE.U32.AND.EX P2, PT, R34, RZ, PT, P2 ;  /* 0x000000ff2200720c */ /* 0x000fe20003f46120 */
[----:B------:R-:W-:Y:S01]  /*22a0*/  IMAD.MOV.U32 R42, RZ, RZ, R29 ;  /* 0x000000ffff2a7224 */ /* 0x000fe200078e001d */
[----:B------:R-:W-:Y:S01]  /*22b0*/  ISETP.NE.AND.EX P3, PT, RZ, RZ, PT, P3 ;  /* 0x000000ffff00720c */ /* 0x000fe20003f65330 */
[----:B------:R-:W-:Y:S02]  /*22c0*/  IMAD.MOV.U32 R43, RZ, RZ, R28 ;  /* 0x000000ffff2b7224 */ /* 0x000fe400078e001c */
[----:B------:R-:W-:-:S02]  /*22d0*/  IMAD.MOV.U32 R39, RZ, RZ, R35 ;  /* 0x000000ffff277224 */ /* 0x000fc400078e0023 */
[----:B------:R-:W-:-:S08]  /*22e0*/  IMAD.MOV.U32 R40, RZ, RZ, R34 ;  /* 0x000000ffff287224 */ /* 0x000fd000078e0022 */
[----:B------:R-:W-:Y:S05]  /*22f0*/  @!P3 BRA `(.L_x_52) ;  /* 0x000000000084b947 */ /* 0x000fea0003800000 */
[----:B------:R-:W-:Y:S02]  /*2300*/  IMAD.MOV.U32 R18, RZ, RZ, R29 ;  /* 0x000000ffff127224 */ /* 0x000fe400078e001d */
[----:B------:R-:W-:-:S05]  /*2310*/  IMAD.MOV.U32 R19, RZ, RZ, R28 ;  /* 0x000000ffff137224 */ /* 0x000fca00078e001c */
[----:B------:R-:W2:Y:S01]  /*2320*/  LD.E.64 R24, desc[UR36][R18.64] ;  /* 0x0000002412187980 */ /* 0x000ea2000c101b00 */
[----:B------:R-:W-:Y:S01]  /*2330*/  IMAD.MOV.U32 R20, RZ, RZ, R30 ;  /* 0x000000ffff147224 */ /* 0x000fe200078e001e */
[----:B------:R-:W-:Y:S01]  /*2340*/  ISETP.NE.U32.AND P3, PT, R26, 0x1, PT ;  /* 0x000000011a00780c */ /* 0x000fe20003f65070 */
[----:B------:R-:W-:Y:S01]  /*2350*/  IMAD.MOV.U32 R21, RZ, RZ, R23 ;  /* 0x000000ffff157224 */ /* 0x000fe200078e0017 */
[----:B------:R-:W-:Y:S02]  /*2360*/  IADD3 R42, P4, PT, R29, 0x8, RZ ;  /* 0x000000081d2a7810 */ /* 0x000fe40007f9e0ff */
[----:B------:R-:W-:Y:S02]  /*2370*/  ISETP.NE.AND.EX P3, PT, RZ, RZ, PT, P3 ;  /* 0x000000ffff00720c */ /* 0x000fe40003f65330 */
[----:B------:R-:W-:Y:S01]  /*2380*/  IADD3 R41, P5, PT, R30, 0x8, RZ ;  /* 0x000000081e297810 */ /* 0x000fe20007fbe0ff */
[----:B------:R-:W-:Y:S01]  /*2390*/  IMAD.X R43, RZ, RZ, R28, P4 ;  /* 0x000000ffff2b7224 */ /* 0x000fe200020e061c */
[----:B------:R-:W-:-:S03]  /*23a0*/  IADD3 R39, P6, PT, R35, -0x1, RZ ;  /* 0xffffffff23277810 */ /* 0x000fc60007fde0ff */
[----:B------:R-:W-:Y:S01]  /*23b0*/  IMAD.X R44, RZ, RZ, R23, P5 ;  /* 0x000000ffff2c7224 */ /* 0x000fe200028e0617 */
[----:B------:R-:W-:Y:S01]  /*23c0*/  IADD3.X R40, PT, PT, R34, -0x1, RZ, P6, !PT ;  /* 0xffffffff22287810 */ /* 0x000fe200037fe4ff */
[----:B--2---:R0:W-:Y:S04]  /*23d0*/  STG.E.64 desc[UR36][R20.64], R24 ;  /* 0x0000001814007986 */ /* 0x0041e8000c101b24 */
[----:B------:R-:W-:Y:S05]  /*23e0*/  @!P3 BRA `(.L_x_52) ;  /* 0x000000000048b947 */ /* 0x000fea0003800000 */
[----:B0-----:R-:W2:Y:S01]  /*23f0*/  LD.E.64 R24, desc[UR36][R18.64+0x8] ;  /* 0x0000082412187980 */ /* 0x001ea2000c101b00 */
[----:B------:R-:W-:-:S04]  /*2400*/  ISETP.NE.U32.AND P3, PT, R26, 0x2, PT ;  /* 0x000000021a00780c */ /* 0x000fc80003f65070 */
[----:B------:R-:W-:Y:S01]  /*2410*/  ISETP.NE.AND.EX P3, PT, RZ, RZ, PT, P3 ;  /* 0x000000ffff00720c */ /* 0x000fe20003f65330 */
[----:B--2---:R1:W-:-:S12]  /*2420*/  STG.E.64 desc[UR36][R20.64+0x8], R24 ;  /* 0x0000081814007986 */ /* 0x0043d8000c101b24 */
[----:B------:R-:W2:Y:S01]  /*2430*/  @P3 LD.E.64 R26, desc[UR36][R18.64+0x10] ;  /* 0x00001024121a3980 */ /* 0x000ea2000c101b00 */
[C---:B------:R-:W-:Y:S02]  /*2440*/  IADD3 R42, P4, PT, R29.reuse, 0x10, RZ ;  /* 0x000000101d2a7810 */ /* 0x040fe40007f9e0ff */
[C---:B------:R-:W-:Y:S02]  /*2450*/  IADD3 R41, P5, PT, R30.reuse, 0x10, RZ ;  /* 0x000000101e297810 */ /* 0x040fe40007fbe0ff */
[----:B------:R-:W-:Y:S01]  /*2460*/  @P3 IADD3 R42, P6, PT, R29, 0x18, RZ ;  /* 0x000000181d2a3810 */ /* 0x000fe20007fde0ff */
[--C-:B------:R-:W-:Y:S01]  /*2470*/  IMAD.X R43, RZ, RZ, R28.reuse, P4 ;  /* 0x000000ffff2b7224 */ /* 0x100fe200020e061c */
[C---:B------:R-:W-:Y:S01]  /*2480*/  IADD3 R39, P4, PT, R35.reuse, -0x2, RZ ;  /* 0xfffffffe23277810 */ /* 0x040fe20007f9e0ff */
[----:B------:R-:W-:Y:S01]  /*2490*/  IMAD.X R44, RZ, RZ, R23, P5 ;  /* 0x000000ffff2c7224 */ /* 0x000fe200028e0617 */
[----:B------:R-:W-:Y:S01]  /*24a0*/  @P3 IADD3 R41, P5, PT, R30, 0x18, RZ ;  /* 0x000000181e293810 */ /* 0x000fe20007fbe0ff */
[----:B------:R-:W-:Y:S01]  /*24b0*/  @P3 IMAD.X R43, RZ, RZ, R28, P6 ;  /* 0x000000ffff2b3224 */ /* 0x000fe200030e061c */
[----:B------:R-:W-:-:S02]  /*24c0*/  @P3 IADD3 R39, P6, PT, R35, -0x3, RZ ;  /* 0xfffffffd23273810 */ /* 0x000fc40007fde0ff */
[C---:B------:R-:W-:Y:S01]  /*24d0*/  IADD3.X R40, PT, PT, R34.reuse, -0x1, RZ, P4, !PT ;  /* 0xffffffff22287810 */ /* 0x040fe200027fe4ff */
[----:B------:R-:W-:Y:S01]  /*24e0*/  @P3 IMAD.X R44, RZ, RZ, R23, P5 ;  /* 0x000000ffff2c3224 */ /* 0x000fe200028e0617 */
[----:B------:R-:W-:Y:S01]  /*24f0*/  @P3 IADD3.X R40, PT, PT, R34, -0x1, RZ, P6, !PT ;  /* 0xffffffff22283810 */ /* 0x000fe200037fe4ff */
[----:B--2---:R1:W-:Y:S08]  /*2500*/  @P3 STG.E.64 desc[UR36][R20.64+0x10], R26 ;  /* 0x0000101a14003986 */ /* 0x0043f0000c101b24 */
.L_x_52:
[----:B------:R-:W-:Y:S05]  /*2510*/  BSYNC.RECONVERGENT B5 ;  /* 0x0000000000057941 */ /* 0x000fea0003800200 */
.L_x_51:
[----:B------:R-:W-:Y:S05]  /*2520*/  @!P2 BRA `(.L_x_50) ;  /* 0x000000000054a947 */ /* 0x000fea0003800000 */
.L_x_53:
[----:B01----:R-:W-:Y:S02]  /*2530*/  IMAD.MOV.U32 R20, RZ, RZ, R42 ;  /* 0x000000ffff147224 */ /* 0x003fe400078e002a */
[----:B------:R-:W-:-:S05]  /*2540*/  IMAD.MOV.U32 R21, RZ, RZ, R43 ;  /* 0x000000ffff157224 */ /* 0x000fca00078e002b */
[----:B--2---:R-:W2:Y:S01]  /*2550*/  LD.E.64 R24, desc[UR36][R20.64] ;  /* 0x0000002414187980 */ /* 0x004ea2000c101b00 */
[----:B------:R-:W-:Y:S02]  /*2560*/  IMAD.MOV.U32 R18, RZ, RZ, R41 ;  /* 0x000000ffff127224 */ /* 0x000fe400078e0029 */
[----:B------:R-:W-:-:S05]  /*2570*/  IMAD.MOV.U32 R19, RZ, RZ, R44 ;  /* 0x000000ffff137224 */ /* 0x000fca00078e002c */
[----:B--2---:R2:W-:Y:S04]  /*2580*/  STG.E.64 desc[UR36][R18.64], R24 ;  /* 0x0000001812007986 */ /* 0x0045e8000c101b24 */
[----:B------:R-:W3:Y:S04]  /*2590*/  LD.E.64 R26, desc[UR36][R20.64+0x8] ;  /* 0x00000824141a7980 */ /* 0x000ee8000c101b00 */
[----:B---3--:R2:W-:Y:S04]  /*25a0*/  STG.E.64 desc[UR36][R18.64+0x8], R26 ;  /* 0x0000081a12007986 */ /* 0x0085e8000c101b24 */
[----:B------:R-:W3:Y:S04]  /*25b0*/  LD.E.64 R28, desc[UR36][R20.64+0x10] ;  /* 0x00001024141c7980 */ /* 0x000ee8000c101b00 */
[----:B---3--:R2:W-:Y:S04]  /*25c0*/  STG.E.64 desc[UR36][R18.64+0x10], R28 ;  /* 0x0000101c12007986 */ /* 0x0085e8000c101b24 */
[----:B------:R-:W3:Y:S01]  /*25d0*/  LD.E.64 R34, desc[UR36][R20.64+0x18] ;  /* 0x0000182414227980 */ /* 0x000ee2000c101b00 */
[----:B------:R-:W-:-:S02]  /*25e0*/  ISETP.GT.U32.AND P2, PT, R39, 0x4, PT ;  /* 0x000000042700780c */ /* 0x000fc40003f44070 */
[----:B------:R-:W-:Y:S02]  /*25f0*/  IADD3 R42, P3, PT, R20, 0x20, RZ ;  /* 0x00000020142a7810 */ /* 0x000fe40007f7e0ff */
[----:B------:R-:W-:Y:S02]  /*2600*/  ISETP.GT.U32.AND.EX P2, PT, R40, RZ, PT, P2 ;  /* 0x000000ff2800720c */ /* 0x000fe40003f44120 */
[----:B------:R-:W-:Y:S01]  /*2610*/  IADD3 R41, P4, PT, R18, 0x20, RZ ;  /* 0x0000002012297810 */ /* 0x000fe20007f9e0ff */
[----:B------:R-:W-:Y:S01]  /*2620*/  IMAD.X R43, RZ, RZ, R21, P3 ;  /* 0x000000ffff2b7224 */ /* 0x000fe200018e0615 */
[----:B------:R-:W-:-:S03]  /*2630*/  IADD3 R39, P5, PT, R39, -0x4, RZ ;  /* 0xfffffffc27277810 */ /* 0x000fc60007fbe0ff */
[----:B------:R-:W-:Y:S01]  /*2640*/  IMAD.X R44, RZ, RZ, R19, P4 ;  /* 0x000000ffff2c7224 */ /* 0x000fe200020e0613 */
[----:B------:R-:W-:Y:S01]  /*2650*/  IADD3.X R40, PT, PT, R40, -0x1, RZ, P5, !PT ;  /* 0xffffffff28287810 */ /* 0x000fe20002ffe4ff */
[----:B---3--:R2:W-:Y:S04]  /*2660*/  STG.E.64 desc[UR36][R18.64+0x18], R34 ;  /* 0x0000182212007986 */ /* 0x0085e8000c101b24 */
[----:B------:R-:W-:Y:S05]  /*2670*/  @P2 BRA `(.L_x_53) ;  /* 0xfffffffc00ac2947 */ /* 0x000fea000383ffff */
.L_x_50:
[----:B------:R-:W-:Y:S05]  /*2680*/  BSYNC.RECONVERGENT B4 ;  /* 0x0000000000047941 */ /* 0x000fea0003800200 */
.L_x_49:
[----:B------:R-:W-:Y:S01]  /*2690*/  IADD3 R13, P2, PT, -R36, R13, RZ ;  /* 0x0000000d240d7210 */ /* 0x000fe20007f5e1ff */
[----:B------:R-:W-:Y:S04]  /*26a0*/  BSSY.RECONVERGENT B4, `(.L_x_54) ;  /* 0x000004a000047945 */ /* 0x000fe80003800200 */
[----:B--2---:R-:W-:-:S05]  /*26b0*/  IMAD.X R18, R15, 0x1, ~R37, P2 ;  /* 0x000000010f127824 */ /* 0x004fca00010e0e25 */
[--C-:B------:R-:W-:Y:S02]  /*26c0*/  SHF.R.S64 R28, R13, 0x3, R18.reuse ;  /* 0x000000030d1c7819 */ /* 0x100fe40000001012 */
[----:B------:R-:W-:Y:S02]  /*26d0*/  SHF.R.S32.HI R29, RZ, 0x3, R18 ;  /* 0x00000003ff1d7819 */ /* 0x000fe40000011412 */
[----:B------:R-:W-:Y:S02]  /*26e0*/  ISETP.GE.U32.AND P2, PT, R28, 0x1, PT ;  /* 0x000000011c00780c */ /* 0x000fe40003f46070 */
[----:B------:R-:W-:Y:S02]  /*26f0*/  IADD3 R18, P3, PT, R30, R33, RZ ;  /* 0x000000211e127210 */ /* 0x000fe40007f7e0ff */
[----:B------:R-:W-:-:S03]  /*2700*/  ISETP.GE.AND.EX P2, PT, R29, RZ, PT, P2 ;  /* 0x000000ff1d00720c */ /* 0x000fc60003f46320 */
[----:B------:R-:W-:-:S10]  /*2710*/  IMAD.X R19, R23, 0x1, R38, P3 ;  /* 0x0000000117137824 */ /* 0x000fd400018e0626 */
[----:B------:R-:W-:Y:S05]  /*2720*/  @!P2 BRA `(.L_x_55) ;  /* 0x000000040004a947 */ /* 0x000fea0003800000 */
[C---:B01----:R-:W-:Y:S01]  /*2730*/  LOP3.LUT R24, R28.reuse, 0x3, RZ, 0xc0, !PT ;  /* 0x000000031c187812 */ /* 0x043fe200078ec0ff */
        /* <DEDUP_REMOVED lines=12> */
[----:B------:R-:W2:Y:S01]  /*2800*/  LD.E.64 R20, desc[UR36][R36.64] ;  /* 0x0000002424147980 */ /* 0x000ea2000c101b00 */
[----:B------:R-:W-:Y:S02]  /*2810*/  ISETP.NE.U32.AND P3, PT, R24, 0x1, PT ;  /* 0x000000011800780c */ /* 0x000fe40003f65070 */
        /* <DEDUP_REMOVED lines=15> */
[----:B------:R-:W-:Y:S02]  /*2910*/  @P3 IADD3 R23, P6, PT, R36, 0x18, RZ ;  /* 0x0000001824173810 */ /* 0x000fe40007fde0ff */
[----:B------:R-:W-:Y:S01]  /*2920*/  IADD3 R13, P5, PT, R28, -0x2, RZ ;  /* 0xfffffffe1c0d7810 */ /* 0x000fe20007fbe0ff */
[--C-:B------:R-:W-:Y:S01]  /*2930*/  IMAD.X R26, RZ, RZ, R37.reuse, P4 ;  /* 0x000000ffff1a7224 */ /* 0x100fe200020e0625 */
[C---:B------:R-:W-:Y:S01]  /*2940*/  IADD3 R30, P4, PT, R18.reuse, 0x10, RZ ;  /* 0x00000010121e7810 */ /* 0x040fe20007f9e0ff */
[----:B------:R-:W-:Y:S01]  /*2950*/  @P3 IMAD.X R26, RZ, RZ, R37, P6 ;  /* 0x000000ffff1a3224 */ /* 0x000fe200030e0625 */
[----:B------:R-:W-:Y:S02]  /*2960*/  @P3 IADD3 R30, P6, PT, R18, 0x18, RZ ;  /* 0x00000018121e3810 */ /* 0x000fe40007fde0ff */
[----:B------:R-:W-:Y:S01]  /*2970*/  IADD3.X R15, PT, PT, R29, -0x1, RZ, P5, !PT ;  /* 0xffffffff1d0f7810 */ /* 0x000fe20002ffe4ff */
[--C-:B------:R-:W-:Y:S01]  /*2980*/  IMAD.X R27, RZ, RZ, R19.reuse, P4 ;  /* 0x000000ffff1b7224 */ /* 0x100fe200020e0613 */
[----:B------:R-:W-:Y:S01]  /*2990*/  @P3 IADD3 R13, P4, PT, R28, -0x3, RZ ;  /* 0xfffffffd1c0d3810 */ /* 0x000fe20007f9e0ff */
[----:B------:R-:W-:-:S03]  /*29a0*/  @P3 IMAD.X R27, RZ, RZ, R19, P6 ;  /* 0x000000ffff1b3224 */ /* 0x000fc600030e0613 */
[----:B------:R-:W-:Y:S01]  /*29b0*/  @P3 IADD3.X R15, PT, PT, R29, -0x1, RZ, P4, !PT ;  /* 0xffffffff1d0f3810 */ /* 0x000fe200027fe4ff */
[----:B--2---:R1:W-:Y:S08]  /*29c0*/  @P3 STG.E.64 desc[UR36][R18.64+0x10], R24 ;  /* 0x0000101812003986 */ /* 0x0043f0000c101b24 */
.L_x_57:
[----:B------:R-:W-:Y:S05]  /*29d0*/  BSYNC.RECONVERGENT B5 ;  /* 0x0000000000057941 */ /* 0x000fea0003800200 */
.L_x_56:
[----:B------:R-:W-:Y:S05]  /*29e0*/  @!P2 BRA `(.L_x_55) ;  /* 0x000000000054a947 */ /* 0x000fea0003800000 */
.L_x_58:
[----:B01----:R-:W-:Y:S02]  /*29f0*/  IMAD.MOV.U32 R20, RZ, RZ, R23 ;  /* 0x000000ffff147224 */ /* 0x003fe400078e0017 */
[----:B------:R-:W-:-:S05]  /*2a00*/  IMAD.MOV.U32 R21, RZ, RZ, R26 ;  /* 0x000000ffff157224 */ /* 0x000fca00078e001a */
[----:B--2---:R-:W2:Y:S01]  /*2a10*/  LD.E.64 R24, desc[UR36][R20.64] ;  /* 0x0000002414187980 */ /* 0x004ea2000c101b00 */
[----:B------:R-:W-:Y:S02]  /*2a20*/  IMAD.MOV.U32 R18, RZ, RZ, R30 ;  /* 0x000000ffff127224 */ /* 0x000fe400078e001e */
[----:B------:R-:W-:-:S05]  /*2a30*/  IMAD.MOV.U32 R19, RZ, RZ, R27 ;  /* 0x000000ffff137224 */ /* 0x000fca00078e001b */
[----:B--2---:R-:W-:Y:S04]  /*2a40*/  STG.E.64 desc[UR36][R18.64], R24 ;  /* 0x0000001812007986 */ /* 0x004fe8000c101b24 */
[----:B------:R-:W2:Y:S04]  /*2a50*/  LD.E.64 R26, desc[UR36][R20.64+0x8] ;  /* 0x00000824141a7980 */ /* 0x000ea8000c101b00 */
[----:B--2---:R0:W-:Y:S04]  /*2a60*/  STG.E.64 desc[UR36][R18.64+0x8], R26 ;  /* 0x0000081a12007986 */ /* 0x0041e8000c101b24 */
[----:B------:R-:W2:Y:S04]  /*2a70*/  LD.E.64 R28, desc[UR36][R20.64+0x10] ;  /* 0x00001024141c7980 */ /* 0x000ea8000c101b00 */
[----:B--2---:R2:W-:Y:S04]  /*2a80*/  STG.E.64 desc[UR36][R18.64+0x10], R28 ;  /* 0x0000101c12007986 */ /* 0x0045e8000c101b24 */
[----:B------:R-:W3:Y:S01]  /*2a90*/  LD.E.64 R34, desc[UR36][R20.64+0x18] ;  /* 0x0000182414227980 */ /* 0x000ee2000c101b00 */
[----:B------:R-:W-:-:S02]  /*2aa0*/  ISETP.GT.U32.AND P2, PT, R13, 0x4, PT ;  /* 0x000000040d00780c */ /* 0x000fc40003f44070 */
[----:B------:R-:W-:Y:S02]  /*2ab0*/  IADD3 R23, P3, PT, R20, 0x20, RZ ;  /* 0x0000002014177810 */ /* 0x000fe40007f7e0ff */
[----:B------:R-:W-:Y:S02]  /*2ac0*/  ISETP.GT.U32.AND.EX P2, PT, R15, RZ, PT, P2 ;  /* 0x000000ff0f00720c */ /* 0x000fe40003f44120 */
[----:B------:R-:W-:Y:S01]  /*2ad0*/  IADD3 R30, P4, PT, R18, 0x20, RZ ;  /* 0x00000020121e7810 */ /* 0x000fe20007f9e0ff */
[----:B0-----:R-:W-:Y:S01]  /*2ae0*/  IMAD.X R26, RZ, RZ, R21, P3 ;  /* 0x000000ffff1a7224 */ /* 0x001fe200018e0615 */
[----:B------:R-:W-:-:S03]  /*2af0*/  IADD3 R13, P5, PT, R13, -0x4, RZ ;  /* 0xfffffffc0d0d7810 */ /* 0x000fc60007fbe0ff */
[----:B------:R-:W-:Y:S01]  /*2b00*/  IMAD.X R27, RZ, RZ, R19, P4 ;  /* 0x000000ffff1b7224 */ /* 0x000fe200020e0613 */
[----:B------:R-:W-:Y:S01]  /*2b10*/  IADD3.X R15, PT, PT, R15, -0x1, RZ, P5, !PT ;  /* 0xffffffff0f0f7810 */ /* 0x000fe20002ffe4ff */
[----:B---3--:R2:W-:Y:S04]  /*2b20*/  STG.E.64 desc[UR36][R18.64+0x18], R34 ;  /* 0x0000182212007986 */ /* 0x0085e8000c101b24 */
[----:B------:R-:W-:Y:S05]  /*2b30*/  @P2 BRA `(.L_x_58) ;  /* 0xfffffffc00ac2947 */ /* 0x000fea000383ffff */
.L_x_55:
[----:B------:R-:W-:Y:S05]  /*2b40*/  BSYNC.RECONVERGENT B4 ;  /* 0x0000000000047941 */ /* 0x000fea0003800200 */
.L_x_54:
[----:B--2---:R-:W-:Y:S02]  /*2b50*/  IADD3 R29, P2, PT, R11, R10, RZ ;  /* 0x0000000a0b1d7210 */ /* 0x004fe40007f5e0ff */
[----:B------:R-:W-:-:S03]  /*2b60*/  IADD3 R8, P3, PT, R8, R7, RZ ;  /* 0x0000000708087210 */ /* 0x000fc60007f7e0ff */
[----:B------:R-:W-:Y:S01]  /*2b70*/  IMAD.X R28, R14, 0x1, R12, P2 ;  /* 0x000000010e1c7824 */ /* 0x000fe200010e060c */
[----:B------:R-:W-:Y:S01]  /*2b80*/  IADD3 RZ, P2, PT, R29, -R32, RZ ;  /* 0x800000201dff7210 */ /* 0x000fe20007f5e0ff */
[----:B------:R-:W-:-:S04]  /*2b90*/  IMAD.X R9, R9, 0x1, R6, P3 ;  /* 0x0000000109097824 */ /* 0x000fc800018e0606 */
[----:B------:R-:W-:-:S05]  /*2ba0*/  IMAD.X R10, R28, 0x1, ~R31, P2 ;  /* 0x000000011c0a7824 */ /* 0x000fca00010e0e1f */
[----:B------:R-:W-:-:S13]  /*2bb0*/  ISETP.GE.AND P2, PT, R10, RZ, PT ;  /* 0x000000ff0a00720c */ /* 0x000fda0003f46270 */
[----:B------:R-:W-:Y:S05]  /*2bc0*/  @!P2 BRA `(.L_x_59) ;  /* 0xfffffff000a4a947 */ /* 0x000fea000383ffff */
.L_x_45:
[----:B------:R-:W-:Y:S05]  /*2bd0*/  BSYNC.RECONVERGENT B2 ;  /* 0x0000000000027941 */ /* 0x000fea0003800200 */
.L_x_44:
[C---:B------:R-:W-:Y:S01]  /*2be0*/  SHF.L.U64.HI R0, R3.reuse, 0x1, R0 ;  /* 0x0000000103007819 */ /* 0x040fe20000010200 */
[----:B------:R-:W-:-:S05]  /*2bf0*/  IMAD.SHL.U32 R3, R3, 0x2, RZ ;  /* 0x0000000203037824 */ /* 0x000fca00078e00ff */
[----:B------:R-:W-:-:S04]  /*2c00*/  ISETP.GE.U32.AND P2, PT, R3, R2, PT ;  /* 0x000000020300720c */ /* 0x000fc80003f46070 */
[----:B------:R-:W-:-:S13]  /*2c10*/  ISETP.GE.AND.EX P2, PT, R0, R22, PT, P2 ;  /* 0x000000160000720c */ /* 0x000fda0003f46320 */
[----:B------:R-:W-:Y:S05]  /*2c20*/  @!P2 BRA `(.L_x_60) ;  /* 0xfffffff00060a947 */ /* 0x000fea000383ffff */
[----:B------:R-:W-:Y:S05]  /*2c30*/  BSYNC.RECONVERGENT B3 ;  /* 0x0000000000037941 */ /* 0x000fea0003800200 */
.L_x_43:
[----:B------:R-:W-:Y:S05]  /*2c40*/  BRA `(.L_x_61) ;  /* 0x0000001c00bc7947 */ /* 0x000fea0003800000 */
.L_x_42:
[----:B------:R-:W-:Y:S01]  /*2c50*/  PLOP3.LUT P1, PT, PT, PT, PT, 0x8, 0x80 ;  /* 0x000000000080781c */ /* 0x000fe20003f2e170 */
[----:B------:R-:W-:Y:S02]  /*2c60*/  IMAD.MOV.U32 R30, RZ, RZ, 0x20 ;  /* 0x00000020ff1e7424 */ /* 0x000fe400078e00ff */
[----:B------:R-:W-:-:S10]  /*2c70*/  IMAD.MOV.U32 R23, RZ, RZ, RZ ;  /* 0x000000ffff177224 */ /* 0x000fd400078e00ff */
.L_x_94:
[----:B------:R-:W-:Y:S01]  /*2c80*/  BSSY.RECONVERGENT B3, `(.L_x_62) ;  /* 0x00001e5000037945 */ /* 0x000fe20003800200 */
[----:B------:R-:W-:-:S03]  /*2c90*/  PLOP3.LUT P0, PT, P1, PT, PT, 0x80, 0x8 ;  /* 0x000000000008781c */ /* 0x000fc60000f0f070 */
[----:B01----:R-:W-:Y:S10]  /*2ca0*/  @P1 BRA `(.L_x_63) ;  /* 0x0000001000181947 */ /* 0x003ff40003800000 */
[----:B------:R-:W-:Y:S01]  /*2cb0*/  BSSY.RECONVERGENT B2, `(.L_x_64) ;  /* 0x0000104000027945 */ /* 0x000fe20003800200 */
[--C-:B------:R-:W-:Y:S02]  /*2cc0*/  IMAD.MOV.U32 R21, RZ, RZ, R16.reuse ;  /* 0x000000ffff157224 */ /* 0x100fe400078e0010 */
[--C-:B------:R-:W-:Y:S02]  /*2cd0*/  IMAD.MOV.U32 R20, RZ, RZ, R17.reuse ;  /* 0x000000ffff147224 */ /* 0x100fe400078e0011 */
[----:B------:R-:W-:Y:S02]  /*2ce0*/  IMAD.MOV.U32 R14, RZ, RZ, R16 ;  /* 0x000000ffff0e7224 */ /* 0x000fe400078e0010 */
[----:B------:R-:W-:Y:S02]  /*2cf0*/  IMAD.MOV.U32 R15, RZ, RZ, R17 ;  /* 0x000000ffff0f7224 */ /* 0x000fe400078e0011 */
[----:B------:R-:W-:Y:S02]  /*2d00*/  IMAD.MOV.U32 R13, RZ, RZ, R4 ;  /* 0x000000ffff0d7224 */ /* 0x000fe400078e0004 */
[----:B------:R-:W-:-:S07]  /*2d10*/  IMAD.MOV.U32 R12, RZ, RZ, R5 ;  /* 0x000000ffff0c7224 */ /* 0x000fce00078e0005 */
.L_x_78:
[----:B------:R-:W1:Y:S01]  /*2d20*/  LDC R11, c[0x0][0x388] ;  /* 0x0000e200ff0b7b82 */ /* 0x000e620000000800 */
[C---:B------:R-:W-:Y:S01]  /*2d30*/  IMAD.SHL.U32 R0, R30.reuse, 0x8, RZ ;  /* 0x000000081e007824 */ /* 0x040fe200078e00ff */
[----:B--2---:R-:W-:Y:S01]  /*2d40*/  SHF.L.U64.HI R26, R30, 0x3, R23 ;  /* 0x000000031e1a7819 */ /* 0x004fe20000010217 */
[----:B------:R-:W-:Y:S01]  /*2d50*/  BSSY.RECONVERGENT B4, `(.L_x_65) ;  /* 0x0000045000047945 */ /* 0x000fe20003800200 */
[----:B------:R-:W-:Y:S02]  /*2d60*/  IMAD.MOV.U32 R45, RZ, RZ, R12 ;  /* 0x000000ffff2d7224 */ /* 0x000fe400078e000c */
[----:B------:R-:W-:-:S05]  /*2d70*/  IADD3 R10, P1, PT, R0, R14, RZ ;  /* 0x0000000e000a7210 */ /* 0x000fca0007f3e0ff */
[----:B------:R-:W-:Y:S02]  /*2d80*/  IMAD.X R9, R26, 0x1, R15, P1 ;  /* 0x000000011a097824 */ /* 0x000fe400008e060f */
[----:B-1----:R-:W-:-:S04]  /*2d90*/  IMAD.WIDE R24, R11, 0x8, R16 ;  /* 0x000000080b187825 */ /* 0x002fc800078e0210 */
[----:B------:R-:W-:Y:S01]  /*2da0*/  IMAD.WIDE R6, R11, 0x8, R16 ;  /* 0x000000080b067825 */ /* 0x000fe200078e0210 */
[----:B------:R-:W-:-:S04]  /*2db0*/  ISETP.LT.U32.AND P1, PT, R10, R24, PT ;  /* 0x000000180a00720c */ /* 0x000fc80003f21070 */
[CC--:B------:R-:W-:Y:S02]  /*2dc0*/  ISETP.LT.U32.AND.EX P1, PT, R9.reuse, R25.reuse, PT, P1 ;  /* 0x000000190900720c */ /* 0x0c0fe40003f21110 */
[C---:B------:R-:W-:Y:S02]  /*2dd0*/  ISETP.GE.U32.AND P4, PT, R10.reuse, R6, PT ;  /* 0x000000060a00720c */ /* 0x040fe40003f86070 */
[----:B------:R-:W-:Y:S02]  /*2de0*/  SEL R36, R10, R24, P1 ;  /* 0x000000180a247207 */ /* 0x000fe40000800000 */
[----:B------:R-:W-:Y:S02]  /*2df0*/  SEL R37, R9, R25, P1 ;  /* 0x0000001909257207 */ /* 0x000fe40000800000 */
[----:B------:R-:W-:Y:S02]  /*2e00*/  IADD3 R3, P3, PT, R36, R0, RZ ;  /* 0x0000000024037210 */ /* 0x000fe40007f7e0ff */
[----:B------:R-:W-:-:S02]  /*2e10*/  ISETP.GE.U32.AND P1, PT, R10, R24, PT ;  /* 0x000000180a00720c */ /* 0x000fc40003f26070 */
[----:B------:R-:W-:Y:S01]  /*2e20*/  ISETP.LT.U32.AND P2, PT, R3, R24, PT ;  /* 0x000000180300720c */ /* 0x000fe20003f41070 */
[----:B------:R-:W-:Y:S01]  /*2e30*/  IMAD.X R27, R37, 0x1, R26, P3 ;  /* 0x00000001251b7824 */ /* 0x000fe200018e061a */
[----:B------:R-:W-:-:S04]  /*2e40*/  ISETP.GE.U32.AND.EX P1, PT, R9, R25, PT, P1 ;  /* 0x000000190900720c */ /* 0x000fc80003f26110 */
[----:B------:R-:W-:-:S04]  /*2e50*/  ISETP.LT.U32.AND.EX P2, PT, R27, R25, PT, P2 ;  /* 0x000000191b00720c */ /* 0x000fc80003f41120 */
[----:B------:R-:W-:Y:S02]  /*2e60*/  SEL R8, R3, R24, P2 ;  /* 0x0000001803087207 */ /* 0x000fe40001000000 */
[----:B------:R-:W-:Y:S02]  /*2e70*/  SEL R6, R27, R25, P2 ;  /* 0x000000191b067207 */ /* 0x000fe40001000000 */
[----:B------:R-:W-:Y:S02]  /*2e80*/  ISETP.NE.U32.AND P3, PT, R36, R8, PT ;  /* 0x000000082400720c */ /* 0x000fe40003f65070 */
[----:B------:R-:W-:Y:S02]  /*2e90*/  ISETP.GE.U32.AND.EX P2, PT, R9, R7, PT, P4 ;  /* 0x000000070900720c */ /* 0x000fe40003f46140 */
[----:B------:R-:W-:Y:S02]  /*2ea0*/  ISETP.EQ.U32.AND P4, PT, R14, R36, PT ;  /* 0x000000240e00720c */ /* 0x000fe40003f82070 */
[----:B------:R-:W-:-:S02]  /*2eb0*/  ISETP.NE.AND.EX P3, PT, R37, R6, PT, P3 ;  /* 0x000000062500720c */ /* 0x000fc40003f65330 */
[----:B------:R-:W-:Y:S01]  /*2ec0*/  IADD3 R7, P5, PT, R0, R21, RZ ;  /* 0x0000001500077210 */ /* 0x000fe20007fbe0ff */
[----:B------:R-:W-:Y:S01]  /*2ed0*/  IMAD.MOV.U32 R0, RZ, RZ, R13 ;  /* 0x000000ffff007224 */ /* 0x000fe200078e000d */
[----:B------:R-:W-:Y:S02]  /*2ee0*/  ISETP.EQ.OR.EX P3, PT, R15, R37, !P3, P4 ;  /* 0x000000250f00720c */ /* 0x000fe40005f62740 */
[CC--:B0-----:R-:W-:Y:S01]  /*2ef0*/  SEL R35, R7.reuse, R18.reuse, !P1 ;  /* 0x0000001207237207 */ /* 0x0c1fe20004800000 */
[----:B------:R-:W-:Y:S01]  /*2f00*/  IMAD.X R3, R26, 0x1, R20, P5 ;  /* 0x000000011a037824 */ /* 0x000fe200028e0614 */
[----:B------:R-:W-:-:S04]  /*2f10*/  SEL R34, R7, R18, !P2 ;  /* 0x0000001207227207 */ /* 0x000fc80005000000 */
[CC--:B------:R-:W-:Y:S02]  /*2f20*/  SEL R38, R3.reuse, R19.reuse, !P1 ;  /* 0x0000001303267207 */ /* 0x0c0fe40004800000 */
[----:B------:R-:W-:-:S03]  /*2f30*/  SEL R33, R3, R19, !P2 ;  /* 0x0000001303217207 */ /* 0x000fc60005000000 */
[----:B------:R-:W-:Y:S05]  /*2f40*/  @P3 BRA `(.L_x_66) ;  /* 0x0000000000943947 */ /* 0x000fea0003800000 */
[----:B------:R-:W-:Y:S02]  /*2f50*/  IMAD.MOV.U32 R39, RZ, RZ, R36 ;  /* 0x000000ffff277224 */ /* 0x000fe400078e0024 */
[----:B------:R-:W-:Y:S02]  /*2f60*/  IMAD.MOV.U32 R41, RZ, RZ, R37 ;  /* 0x000000ffff297224 */ /* 0x000fe400078e0025 */
[----:B------:R-:W-:Y:S02]  /*2f70*/  IMAD.MOV.U32 R40, RZ, RZ, R14 ;  /* 0x000000ffff287224 */ /* 0x000fe400078e000e */
[----:B------:R-:W-:Y:S02]  /*2f80*/  IMAD.MOV.U32 R42, RZ, RZ, R15 ;  /* 0x000000ffff2a7224 */ /* 0x000fe400078e000f */
[----:B------:R-:W-:Y:S02]  /*2f90*/  IMAD.MOV.U32 R0, RZ, RZ, R13 ;  /* 0x000000ffff007224 */ /* 0x000fe400078e000d */
[----:B------:R-:W-:-:S07]  /*2fa0*/  IMAD.MOV.U32 R45, RZ, RZ, R12 ;  /* 0x000000ffff2d7224 */ /* 0x000fce00078e000c */
.L_x_67:
[----:B------:R-:W2:Y:S04]  /*2fb0*/  LDG.E.64 R26, desc[UR36][R36.64] ;  /* 0x00000024241a7981 */ /* 0x000ea8000c1e1b00 */
[----:B------:R-:W2:Y:S01]  /*2fc0*/  LDG.E.64 R24, desc[UR36][R14.64] ;  /* 0x000000240e187981 */ /* 0x000ea2000c1e1b00 */
[----:B------:R-:W-:-:S03]  /*2fd0*/  IMAD.WIDE R28, R11, 0x8, R16 ;  /* 0x000000080b1c7825 */ /* 0x000fc600078e0210 */
[----:B------:R-:W-:-:S04]  /*2fe0*/  ISETP.LT.U32.AND P1, PT, R10, R28, PT ;  /* 0x0000001c0a00720c */ /* 0x000fc80003f21070 */
[----:B------:R-:W-:-:S04]  /*2ff0*/  ISETP.LT.U32.AND.EX P1, PT, R9, R29, PT, P1 ;  /* 0x0000001d0900720c */ /* 0x000fc80003f21110 */
[----:B------:R-:W-:Y:S01]  /*3000*/  SEL R43, R10, R28, P1 ;  /* 0x0000001c0a2b7207 */ /* 0x000fe20000800000 */
[----:B------:R-:W-:Y:S01]  /*3010*/  IMAD.MOV.U32 R28, RZ, RZ, R0 ;  /* 0x000000ffff1c7224 */ /* 0x000fe200078e0000 */
[----:B------:R-:W-:Y:S01]  /*3020*/  SEL R44, R9, R29, P1 ;  /* 0x0000001d092c7207 */ /* 0x000fe20000800000 */
[----:B------:R-:W-:-:S03]  /*3030*/  IMAD.MOV.U32 R29, RZ, RZ, R45 ;  /* 0x000000ffff1d7224 */ /* 0x000fc600078e002d */
[----:B------:R-:W-:-:S05]  /*3040*/  IADD3 R0, P6, PT, R28, 0x8, RZ ;  /* 0x000000081c007810 */ /* 0x000fca0007fde0ff */
[----:B------:R-:W-:Y:S01]  /*3050*/  IMAD.X R45, RZ, RZ, R29, P6 ;  /* 0x000000ffff2d7224 */ /* 0x000fe200030e061d */
[----:B--2---:R-:W-:-:S14]  /*3060*/  DSETP.GEU.AND P4, PT, R26, R24, PT ;  /* 0x000000181a00722a */ /* 0x004fdc0003f8e000 */
[----:B------:R-:W-:Y:S01]  /*3070*/  @P4 IADD3 R40, P2, PT, R40, 0x8, RZ ;  /* 0x0000000828284810 */ /* 0x000fe20007f5e0ff */
[----:B------:R0:W-:Y:S01]  /*3080*/  @!P4 ST.E.64 desc[UR36][R28.64], R26 ;  /* 0x0000001a1c00c985 */ /* 0x0001e2000c101b24 */
[----:B------:R-:W-:Y:S02]  /*3090*/  @!P4 IADD3 R36, P5, PT, R36, 0x8, RZ ;  /* 0x000000082424c810 */ /* 0x000fe40007fbe0ff */
[----:B------:R-:W-:Y:S01]  /*30a0*/  ISETP.NE.U32.AND P1, PT, R40, R43, PT ;  /* 0x0000002b2800720c */ /* 0x000fe20003f25070 */
[----:B------:R-:W-:Y:S01]  /*30b0*/  @P4 IMAD.X R42, RZ, RZ, R42, P2 ;  /* 0x000000ffff2a4224 */ /* 0x000fe200010e062a */
[----:B------:R-:W-:Y:S01]  /*30c0*/  @!P4 IADD3 R39, P2, PT, R39, 0x8, RZ ;  /* 0x000000082727c810 */ /* 0x000fe20007f5e0ff */
[----:B------:R0:W-:Y:S01]  /*30d0*/  @P4 ST.E.64 desc[UR36][R28.64], R24 ;  /* 0x000000181c004985 */ /* 0x0001e2000c101b24 */
[----:B------:R-:W-:Y:S01]  /*30e0*/  @!P4 IADD3 R35, P3, PT, R35, 0x8, RZ ;  /* 0x000000082323c810 */ /* 0x000fe20007f7e0ff */
[----:B------:R-:W-:Y:S01]  /*30f0*/  @!P4 IMAD.X R37, RZ, RZ, R37, P5 ;  /* 0x000000ffff25c224 */ /* 0x000fe200028e0625 */
[----:B------:R-:W-:Y:S01]  /*3100*/  ISETP.NE.AND.EX P1, PT, R42, R44, PT, P1 ;  /* 0x0000002c2a00720c */ /* 0x000fe20003f25310 */
[----:B------:R-:W-:Y:S01]  /*3110*/  @!P4 IMAD.X R41, RZ, RZ, R41, P2 ;  /* 0x000000ffff29c224 */ /* 0x000fe200010e0629 */
[----:B------:R-:W-:Y:S01]  /*3120*/  ISETP.NE.U32.AND P2, PT, R39, R8, PT ;  /* 0x000000082700720c */ /* 0x000fe20003f45070 */
[----:B------:R-:W-:Y:S01]  /*3130*/  @!P4 IMAD.X R38, RZ, RZ, R38, P3 ;  /* 0x000000ffff26c224 */ /* 0x000fe200018e0626 */
[----:B------:R-:W-:-:S02]  /*3140*/  @P4 IADD3 R14, P5, PT, R14, 0x8, RZ ;  /* 0x000000080e0e4810 */ /* 0x000fc40007fbe0ff */
[----:B------:R-:W-:Y:S02]  /*3150*/  ISETP.NE.AND.EX P2, PT, R41, R6, PT, P2 ;  /* 0x000000062900720c */ /* 0x000fe40003f45320 */
[----:B------:R-:W-:Y:S01]  /*3160*/  @P4 IADD3 R21, P3, PT, R21, 0x8, RZ ;  /* 0x0000000815154810 */ /* 0x000fe20007f7e0ff */
[----:B------:R-:W-:-:S04]  /*3170*/  @P4 IMAD.X R15, RZ, RZ, R15, P5 ;  /* 0x000000ffff0f4224 */ /* 0x000fc800028e060f */
[----:B------:R-:W-:-:S06]  /*3180*/  @P4 IMAD.X R20, RZ, RZ, R20, P3 ;  /* 0x000000ffff144224 */ /* 0x000fcc00018e0614 */
[----:B0-----:R-:W-:Y:S05]  /*3190*/  @P2 BRA P1, `(.L_x_67) ;  /* 0xfffffffc00842947 */ /* 0x001fea000083ffff */
.L_x_66:
[----:B------:R-:W-:Y:S05]  /*31a0*/  BSYNC.RECONVERGENT B4 ;  /* 0x0000000000047941 */ /* 0x000fea0003800200 */
.L_x_65:
        /* <DEDUP_REMOVED lines=8> */
[----:B------:R-:W-:Y:S01]  /*3230*/  LOP3.LUT R24, R33, 0x3, RZ, 0xc0, !PT ;  /* 0x0000000321187812 */ /* 0x000fe200078ec0ff */
[----:B------:R-:W-:Y:S01]  /*3240*/  BSSY.RECONVERGENT B5, `(.L_x_70) ;  /* 0x000002b000057945 */ /* 0x000fe20003800200 */
[----:B------:R-:W-:Y:S01]  /*3250*/  SHF.R.S64 R8, R39, 0x3, R6 ;  /* 0x0000000327087819 */ /* 0x000fe20000001006 */
[----:B------:R-:W-:Y:S01]  /*3260*/  IMAD.MOV.U32 R34, RZ, RZ, R0 ;  /* 0x000000ffff227224 */ /* 0x000fe200078e0000 */
[----:B------:R-:W-:Y:S01]  /*3270*/  ISETP.NE.U32.AND P2, PT, R24, RZ, PT ;  /* 0x000000ff1800720c */ /* 0x000fe20003f45070 */
[----:B------:R-:W-:Y:S01]  /*3280*/  IMAD.MOV.U32 R29, RZ, RZ, R45 ;  /* 0x000000ffff1d7224 */ /* 0x000fe200078e002d */
[----:B------:R-:W-:Y:S01]  /*3290*/  ISETP.GE.U32.AND P1, PT, R8, 0x4, PT ;  /* 0x000000040800780c */ /* 0x000fe20003f26070 */
[----:B------:R-:W-:Y:S01]  /*32a0*/  IMAD.MOV.U32 R42, RZ, RZ, R14 ;  /* 0x000000ffff2a7224 */ /* 0x000fe200078e000e */
[----:B------:R-:W-:Y:S01]  /*32b0*/  ISETP.NE.AND.EX P2, PT, RZ, RZ, PT, P2 ;  /* 0x000000ffff00720c */ /* 0x000fe20003f45320 */
[----:B------:R-:W-:Y:S01]  /*32c0*/  IMAD.MOV.U32 R43, RZ, RZ, R15 ;  /* 0x000000ffff2b7224 */ /* 0x000fe200078e000f */
[----:B------:R-:W-:Y:S01]  /*32d0*/  ISETP.GE.U32.AND.EX P1, PT, R26, RZ, PT, P1 ;  /* 0x000000ff1a00720c */ /* 0x000fe20003f26110 */
[----:B------:R-:W-:-:S10]  /*32e0*/  IMAD.MOV.U32 R8, RZ, RZ, R26 ;  /* 0x000000ffff087224 */ /* 0x000fd400078e001a */
[----:B------:R-:W-:Y:S05]  /*32f0*/  @!P2 BRA `(.L_x_71) ;  /* 0x00000000007ca947 */ /* 0x000fea0003800000 */
[----:B------:R-:W2:Y:S01]  /*3300*/  LDG.E.64 R20, desc[UR36][R14.64] ;  /* 0x000000240e147981 */ /* 0x000ea2000c1e1b00 */
[----:B------:R-:W-:Y:S01]  /*3310*/  IMAD.MOV.U32 R44, RZ, RZ, R0 ;  /* 0x000000ffff2c7224 */ /* 0x000fe200078e0000 */
        /* <DEDUP_REMOVED lines=8> */
[----:B--2---:R0:W-:Y:S04]  /*33a0*/  ST.E.64 desc[UR36][R44.64], R20 ;  /* 0x000000142c007985 */ /* 0x0041e8000c101b24 */
[----:B------:R-:W-:Y:S05]  /*33b0*/  @!P2 BRA `(.L_x_71) ;  /* 0x00000000004ca947 */ /* 0x000fea0003800000 */
[----:B0-----:R-:W2:Y:S01]  /*33c0*/  LDG.E.64 R20, desc[UR36][R14.64+0x8] ;  /* 0x000008240e147981 */ /* 0x001ea2000c1e1b00 */
[----:B------:R-:W-:-:S04]  /*33d0*/  ISETP.NE.U32.AND P2, PT, R24, 0x2, PT ;  /* 0x000000021800780c */ /* 0x000fc80003f45070 */
[----:B------:R-:W-:Y:S01]  /*33e0*/  ISETP.NE.AND.EX P2, PT, RZ, RZ, PT, P2 ;  /* 0x000000ffff00720c */ /* 0x000fe20003f45320 */
[----:B--2---:R1:W-:-:S12]  /*33f0*/  ST.E.64 desc[UR36][R44.64+0x8], R20 ;  /* 0x000008142c007985 */ /* 0x0043d8000c101b24 */
[----:B------:R-:W2:Y:S01]  /*3400*/  @P2 LDG.E.64 R24, desc[UR36][R14.64+0x10] ;  /* 0x000010240e182981 */ /* 0x000ea2000c1e1b00 */
[----:B------:R-:W-:Y:S02]  /*3410*/  IADD3 R34, P4, PT, R0, 0x10, RZ ;  /* 0x0000001000227810 */ /* 0x000fe40007f9e0ff */
[C---:B------:R-:W-:Y:S02]  /*3420*/  IADD3 R42, P6, PT, R14.reuse, 0x10, RZ ;  /* 0x000000100e2a7810 */ /* 0x040fe40007fde0ff */
[----:B------:R-:W-:Y:S01]  /*3430*/  SHF.R.S64 R8, R39, 0x3, R6 ;  /* 0x0000000327087819 */ /* 0x000fe20000001006 */
[----:B------:R-:W-:Y:S01]  /*3440*/  IMAD.X R29, RZ, RZ, R45, P4 ;  /* 0x000000ffff1d7224 */ /* 0x000fe200020e062d */
[----:B------:R-:W-:Y:S01]  /*3450*/  @P2 IADD3 R42, P5, PT, R14, 0x18, RZ ;  /* 0x000000180e2a2810 */ /* 0x000fe20007fbe0ff */
[--C-:B------:R-:W-:Y:S01]  /*3460*/  IMAD.X R43, RZ, RZ, R15.reuse, P6 ;  /* 0x000000ffff2b7224 */ /* 0x100fe200030e060f */
[----:B------:R-:W-:Y:S02]  /*3470*/  IADD3 R33, P3, PT, R8, -0x2, RZ ;  /* 0xfffffffe08217810 */ /* 0x000fe40007f7e0ff */
[----:B------:R-:W-:Y:S01]  /*3480*/  @P2 IADD3 R34, P4, PT, R0, 0x18, RZ ;  /* 0x0000001800222810 */ /* 0x000fe20007f9e0ff */
[----:B------:R-:W-:Y:S01]  /*3490*/  @P2 IMAD.X R43, RZ, RZ, R15, P5 ;  /* 0x000000ffff2b2224 */ /* 0x000fe200028e060f */
[----:B------:R-:W-:-:S02]  /*34a0*/  @P2 IADD3 R33, P6, PT, R8, -0x3, RZ ;  /* 0xfffffffd08212810 */ /* 0x000fc40007fde0ff */
[C---:B------:R-:W-:Y:S01]  /*34b0*/  IADD3.X R8, PT, PT, R26.reuse, -0x1, RZ, P3, !PT ;  /* 0xffffffff1a087810 */ /* 0x040fe20001ffe4ff */
[----:B------:R-:W-:Y:S01]  /*34c0*/  @P2 IMAD.X R29, RZ, RZ, R45, P4 ;  /* 0x000000ffff1d2224 */ /* 0x000fe200020e062d */
[----:B------:R-:W-:Y:S01]  /*34d0*/  @P2 IADD3.X R8, PT, PT, R26, -0x1, RZ, P6, !PT ;  /* 0xffffffff1a082810 */ /* 0x000fe200037fe4ff */
[----:B--2---:R1:W-:Y:S08]  /*34e0*/  @P2 ST.E.64 desc[UR36][R44.64+0x10], R24 ;  /* 0x000010182c002985 */ /* 0x0043f0000c101b24 */
.L_x_71:
[----:B------:R-:W-:Y:S05]  /*34f0*/  BSYNC.RECONVERGENT B5 ;  /* 0x0000000000057941 */ /* 0x000fea0003800200 */
.L_x_70:
[----:B------:R-:W-:Y:S05]  /*3500*/  @!P1 BRA `(.L_x_69) ;  /* 0x0000000000549947 */ /* 0x000fea0003800000 */
.L_x_72:
[----:B------:R-:W-:Y:S02]  /*3510*/  IMAD.MOV.U32 R14, RZ, RZ, R42 ;  /* 0x000000ffff0e7224 */ /* 0x000fe400078e002a */
[----:B------:R-:W-:-:S05]  /*3520*/  IMAD.MOV.U32 R15, RZ, RZ, R43 ;  /* 0x000000ffff0f7224 */ /* 0x000fca00078e002b */
[----:B--2---:R-:W2:Y:S01]  /*3530*/  LDG.E.64 R40, desc[UR36][R14.64] ;  /* 0x000000240e287981 */ /* 0x004ea2000c1e1b00 */
[----:B01----:R-:W-:Y:S02]  /*3540*/  IMAD.MOV.U32 R20, RZ, RZ, R34 ;  /* 0x000000ffff147224 */ /* 0x003fe400078e0022 */
[----:B------:R-:W-:-:S05]  /*3550*/  IMAD.MOV.U32 R21, RZ, RZ, R29 ;  /* 0x000000ffff157224 */ /* 0x000fca00078e001d */
[----:B--2---:R-:W-:Y:S04]  /*3560*/  ST.E.64 desc[UR36][R20.64], R40 ;  /* 0x0000002814007985 */ /* 0x004fe8000c101b24 */
[----:B------:R-:W2:Y:S04]  /*3570*/  LDG.E.64 R28, desc[UR36][R14.64+0x8] ;  /* 0x000008240e1c7981 */ /* 0x000ea8000c1e1b00 */
[----:B--2---:R0:W-:Y:S04]  /*3580*/  ST.E.64 desc[UR36][R20.64+0x8], R28 ;  /* 0x0000081c14007985 */ /* 0x0041e8000c101b24 */
[----:B------:R-:W2:Y:S04]  /*3590*/  LDG.E.64 R26, desc[UR36][R14.64+0x10] ;  /* 0x000010240e1a7981 */ /* 0x000ea8000c1e1b00 */
[----:B--2---:R2:W-:Y:S04]  /*35a0*/  ST.E.64 desc[UR36][R20.64+0x10], R26 ;  /* 0x0000101a14007985 */ /* 0x0045e8000c101b24 */
[----:B------:R-:W3:Y:S01]  /*35b0*/  LDG.E.64 R24, desc[UR36][R14.64+0x18] ;  /* 0x000018240e187981 */ /* 0x000ee2000c1e1b00 */
[----:B------:R-:W-:-:S02]  /*35c0*/  ISETP.GT.U32.AND P1, PT, R33, 0x4, PT ;  /* 0x000000042100780c */ /* 0x000fc40003f24070 */
[----:B------:R-:W-:Y:S02]  /*35d0*/  IADD3 R42, P2, PT, R14, 0x20, RZ ;  /* 0x000000200e2a7810 */ /* 0x000fe40007f5e0ff */
[----:B------:R-:W-:Y:S02]  /*35e0*/  ISETP.GT.U32.AND.EX P1, PT, R8, RZ, PT, P1 ;  /* 0x000000ff0800720c */ /* 0x000fe40003f24110 */
[----:B------:R-:W-:Y:S01]  /*35f0*/  IADD3 R34, P3, PT, R20, 0x20, RZ ;  /* 0x0000002014227810 */ /* 0x000fe20007f7e0ff */
[----:B------:R-:W-:Y:S01]  /*3600*/  IMAD.X R43, RZ, RZ, R15, P2 ;  /* 0x000000ffff2b7224 */ /* 0x000fe200010e060f */
[----:B------:R-:W-:-:S03]  /*3610*/  IADD3 R33, P4, PT, R33, -0x4, RZ ;  /* 0xfffffffc21217810 */ /* 0x000fc60007f9e0ff */
[----:B0-----:R-:W-:Y:S01]  /*3620*/  IMAD.X R29, RZ, RZ, R21, P3 ;  /* 0x000000ffff1d7224 */ /* 0x001fe200018e0615 */
[----:B------:R-:W-:Y:S01]  /*3630*/  IADD3.X R8, PT, PT, R8, -0x1, RZ, P4, !PT ;  /* 0xffffffff08087810 */ /* 0x000fe200027fe4ff */
[----:B---3--:R2:W-:Y:S04]  /*3640*/  ST.E.64 desc[UR36][R20.64+0x18], R24 ;  /* 0x0000181814007985 */ /* 0x0085e8000c101b24 */
[----:B------:R-:W-:Y:S05]  /*3650*/  @P1 BRA `(.L_x_72) ;  /* 0xfffffffc00ac1947 */ /* 0x000fea000383ffff */
.L_x_69:
[----:B------:R-:W-:Y:S05]  /*3660*/  BSYNC.RECONVERGENT B4 ;  /* 0x0000000000047941 */ /* 0x000fea0003800200 */
.L_x_68:
[----:B-12---:R-:W-:Y:S01]  /*3670*/  IMAD.WIDE R24, R11, 0x8, R16 ;  /* 0x000000080b187825 */ /* 0x006fe200078e0210 */
[C---:B------:R-:W-:Y:S01]  /*3680*/  SHF.L.U64.HI R28, R30.reuse, 0x3, R23 ;  /* 0x000000031e1c7819 */ /* 0x040fe20000010217 */
[----:B------:R-:W-:Y:S02]  /*3690*/  BSSY.RECONVERGENT B4, `(.L_x_73) ;  /* 0x000005c000047945 */ /* 0x000fe40003800200 */
[----:B------:R-:W-:Y:S01]  /*36a0*/  IMAD.SHL.U32 R8, R30, 0x8, RZ ;  /* 0x000000081e087824 */ /* 0x000fe200078e00ff */
[----:B------:R-:W-:-:S04]  /*36b0*/  ISETP.LT.U32.AND P1, PT, R10, R24, PT ;  /* 0x000000180a00720c */ /* 0x000fc80003f21070 */
[CC--:B------:R-:W-:Y:S02]  /*36c0*/  ISETP.LT.U32.AND.EX P3, PT, R9.reuse, R25.reuse, PT, P1 ;  /* 0x000000190900720c */ /* 0x0c0fe40003f61110 */
[CC--:B------:R-:W-:Y:S02]  /*36d0*/  ISETP.GE.U32.AND P1, PT, R10.reuse, R24.reuse, PT ;  /* 0x000000180a00720c */ /* 0x0c0fe40003f26070 */
[----:B------:R-:W-:Y:S02]  /*36e0*/  SEL R11, R10, R24, P3 ;  /* 0x000000180a0b7207 */ /* 0x000fe40001800000 */
[C---:B------:R-:W-:Y:S02]  /*36f0*/  ISETP.GE.U32.AND.EX P2, PT, R9.reuse, R25, PT, P1 ;  /* 0x000000190900720c */ /* 0x040fe40003f46110 */
[----:B------:R-:W-:Y:S02]  /*3700*/  IADD3 R11, P4, PT, R8, R11, RZ ;  /* 0x0000000b080b7210 */ /* 0x000fe40007f9e0ff */
[----:B------:R-:W-:-:S02]  /*3710*/  SEL R15, R9, R25, P3 ;  /* 0x00000019090f7207 */ /* 0x000fc40001800000 */
[----:B------:R-:W-:Y:S02]  /*3720*/  ISETP.GE.U32.AND P1, PT, R11, R24, PT ;  /* 0x000000180b00720c */ /* 0x000fe40003f26070 */
[----:B------:R-:W-:Y:S01]  /*3730*/  SEL R11, R7, R18, !P2 ;  /* 0x00000012070b7207 */ /* 0x000fe20005000000 */
[----:B------:R-:W-:Y:S01]  /*3740*/  IMAD.X R15, R28, 0x1, R15, P4 ;  /* 0x000000011c0f7824 */ /* 0x000fe200020e060f */
[----:B0-----:R-:W-:Y:S02]  /*3750*/  SEL R21, R3, R19, !P2 ;  /* 0x0000001303157207 */ /* 0x001fe40005000000 */
[----:B------:R-:W-:Y:S02]  /*3760*/  IADD3 R11, P2, PT, R8, R11, RZ ;  /* 0x0000000b080b7210 */ /* 0x000fe40007f5e0ff */
[----:B------:R-:W-:-:S03]  /*3770*/  ISETP.GE.U32.AND.EX P1, PT, R15, R25, PT, P1 ;  /* 0x000000190f00720c */ /* 0x000fc60003f26110 */
[----:B------:R-:W-:Y:S01]  /*3780*/  IMAD.X R15, R28, 0x1, R21, P2 ;  /* 0x000000011c0f7824 */ /* 0x000fe200010e0615 */
[----:B------:R-:W-:-:S04]  /*3790*/  SEL R14, R11, R18, !P1 ;  /* 0x000000120b0e7207 */ /* 0x000fc80004800000 */
[----:B------:R-:W-:Y:S02]  /*37a0*/  SEL R11, R15, R19, !P1 ;  /* 0x000000130f0b7207 */ /* 0x000fe40004800000 */
[----:B------:R-:W-:Y:S02]  /*37b0*/  IADD3 R29, P1, PT, -R35, R14, RZ ;  /* 0x0000000e231d7210 */ /* 0x000fe40007f3e1ff */
[----:B------:R-:W-:-:S03]  /*37c0*/  IADD3 R14, P2, PT, R0, R39, RZ ;  /* 0x00000027000e7210 */ /* 0x000fc60007f5e0ff */
[----:B------:R-:W-:Y:S02]  /*37d0*/  IMAD.X R38, R11, 0x1, ~R38, P1 ;  /* 0x000000010b267824 */ /* 0x000fe400008e0e26 */
[----:B------:R-:W-:-:S03]  /*37e0*/  IMAD.X R15, R45, 0x1, R6, P2 ;  /* 0x000000012d0f7824 */ /* 0x000fc600010e0606 */
        /* <DEDUP_REMOVED lines=18> */
[----:B------:R-:W2:Y:S01]  /*3910*/  LDG.E.64 R20, desc[UR36][R36.64] ;  /* 0x0000002424147981 */ /* 0x000ea2000c1e1b00 */
        /* <DEDUP_REMOVED lines=16> */
[----:B------:R-:W-:Y:S02]  /*3a20*/  IADD3 R40, P3, PT, R14, 0x10, RZ ;  /* 0x000000100e287810 */ /* 0x000fe40007f7e0ff */
[----:B------:R-:W-:Y:S01]  /*3a30*/  @P2 IADD3 R33, P4, PT, R36, 0x18, RZ ;  /* 0x0000001824212810 */ /* 0x000fe20007f9e0ff */
[----:B------:R-:W-:Y:S01]  /*3a40*/  IMAD.X R34, RZ, RZ, R37, P6 ;  /* 0x000000ffff227224 */ /* 0x000fe200030e0625 */
        /* <DEDUP_REMOVED lines=8> */
[----:B--2---:R1:W-:Y:S08]  /*3ad0*/  @P2 ST.E.64 desc[UR36][R14.64+0x10], R26 ;  /* 0x0000101a0e002985 */ /* 0x0043f0000c101b24 */
.L_x_76:
[----:B------:R-:W-:Y:S05]  /*3ae0*/  BSYNC.RECONVERGENT B5 ;  /* 0x0000000000057941 */ /* 0x000fea0003800200 */
.L_x_75:
[----:B------:R-:W-:Y:S05]  /*3af0*/  @!P1 BRA `(.L_x_74) ;  /* 0x0000000000549947 */ /* 0x000fea0003800000 */
.L_x_77:
[----:B01----:R-:W-:Y:S02]  /*3b00*/  IMAD.MOV.U32 R20, RZ, RZ, R33 ;  /* 0x000000ffff147224 */ /* 0x003fe400078e0021 */
[----:B------:R-:W-:-:S05]  /*3b10*/  IMAD.MOV.U32 R21, RZ, RZ, R34 ;  /* 0x000000ffff157224 */ /* 0x000fca00078e0022 */
[----:B--2---:R-:W2:Y:S01]  /*3b20*/  LDG.E.64 R26, desc[UR36][R20.64] ;  /* 0x00000024141a7981 */ /* 0x004ea2000c1e1b00 */
[----:B------:R-:W-:Y:S02]  /*3b30*/  IMAD.MOV.U32 R14, RZ, RZ, R40 ;  /* 0x000000ffff0e7224 */ /* 0x000fe400078e0028 */
        /* <DEDUP_REMOVED lines=15> */
[----:B---3--:R2:W-:Y:S04]  /*3c30*/  ST.E.64 desc[UR36][R14.64+0x18], R38 ;  /* 0x000018260e007985 */ /* 0x0085e8000c101b24 */
[----:B------:R-:W-:Y:S05]  /*3c40*/  @P1 BRA `(.L_x_77) ;  /* 0xfffffffc00ac1947 */ /* 0x000fea000383ffff */
.L_x_74:
[----:B------:R-:W-:Y:S05]  /*3c50*/  BSYNC.RECONVERGENT B4 ;  /* 0x0000000000047941 */ /* 0x000fea0003800200 */
.L_x_73:
[C---:B012---:R-:W-:Y:S02]  /*3c60*/  IADD3 R14, P1, PT, R8.reuse, R10, RZ ;  /* 0x0000000a080e7210 */ /* 0x047fe40007f3e0ff */
[----:B------:R-:W-:Y:S02]  /*3c70*/  IADD3 R21, P2, PT, R8, R7, RZ ;  /* 0x0000000708157210 */ /* 0x000fe40007f5e0ff */
[----:B------:R-:W-:Y:S01]  /*3c80*/  LEA R13, P3, R30, R13, 0x4 ;  /* 0x0000000d1e0d7211 */ /* 0x000fe200078620ff */
[----:B------:R-:W-:Y:S01]  /*3c90*/  IMAD.X R15, R28, 0x1, R9, P1 ;  /* 0x000000011c0f7824 */ /* 0x000fe200008e0609 */
[----:B------:R-:W-:Y:S01]  /*3ca0*/  ISETP.GE.U32.AND P1, PT, R14, R24, PT ;  /* 0x000000180e00720c */ /* 0x000fe20003f26070 */
[----:B------:R-:W-:Y:S01]  /*3cb0*/  IMAD.X R20, R28, 0x1, R3, P2 ;  /* 0x000000011c147824 */ /* 0x000fe200010e0603 */
[----:B------:R-:W-:Y:S02]  /*3cc0*/  LEA.HI.X R12, R30, R12, R23, 0x4, P3 ;  /* 0x0000000c1e0c7211 */ /* 0x000fe400018f2417 */
[----:B------:R-:W-:-:S13]  /*3cd0*/  ISETP.GE.U32.AND.EX P1, PT, R15, R25, PT, P1 ;  /* 0x000000190f00720c */ /* 0x000fda0003f26110 */
[----:B------:R-:W-:Y:S05]  /*3ce0*/  @!P1 BRA `(.L_x_78) ;  /* 0xfffffff0000c9947 */ /* 0x000fea000383ffff */
[----:B------:R-:W-:Y:S05]  /*3cf0*/  BSYNC.RECONVERGENT B2 ;  /* 0x0000000000027941 */ /* 0x000fea0003800200 */
.L_x_64:
[----:B------:R-:W-:Y:S05]  /*3d00*/  BRA `(.L_x_79) ;  /* 0x0000000c00707947 */ /* 0x000fea0003800000 */
.L_x_63:
[----:B------:R-:W-:Y:S02]  /*3d10*/  IMAD.SHL.U32 R0, R30, 0x10, RZ ;  /* 0x000000101e007824 */ /* 0x000fe400078e00ff */
[----:B------:R-:W-:Y:S02]  /*3d20*/  IMAD.MOV.U32 R3, RZ, RZ, R16 ;  /* 0x000000ffff037224 */ /* 0x000fe400078e0010 */
[----:B------:R-:W-:Y:S02]  /*3d30*/  IMAD.MOV.U32 R6, RZ, RZ, R17 ;  /* 0x000000ffff067224 */ /* 0x000fe400078e0011 */
[----:B--2---:R-:W-:Y:S02]  /*3d40*/  IMAD.MOV.U32 R27, RZ, RZ, R4 ;  /* 0x000000ffff1b7224 */ /* 0x004fe400078e0004 */
[----:B------:R-:W-:-:S07]  /*3d50*/  IMAD.MOV.U32 R26, RZ, RZ, R5 ;  /* 0x000000ffff1a7224 */ /* 0x000fce00078e0005 */
.L_x_93:
[C---:B------:R-:W-:Y:S01]  /*3d60*/  IMAD.SHL.U32 R9, R30.reuse, 0x8, RZ ;  /* 0x000000081e097824 */ /* 0x040fe200078e00ff */
[----:B01----:R-:W-:Y:S01]  /*3d70*/  SHF.L.U64.HI R10, R30, 0x3, R23 ;  /* 0x000000031e0a7819 */ /* 0x003fe20000010217 */
        /* <DEDUP_REMOVED lines=8> */
[----:B0-----:R-:W-:Y:S02]  /*3e00*/  SEL R28, R7, R32, !P1 ;  /* 0x00000020071c7207 */ /* 0x001fe40004800000 */
[----:B------:R-:W-:Y:S02]  /*3e10*/  SEL R29, R8, R31, !P1 ;  /* 0x0000001f081d7207 */ /* 0x000fe40004800000 */
[----:B------:R-:W-:Y:S01]  /*3e20*/  IADD3 R9, P1, PT, R28, R9, RZ ;  /* 0x000000091c097210 */ /* 0x000fe20007f3e0ff */
[----:B------:R-:W-:Y:S01]  /*3e30*/  IMAD.MOV.U32 R36, RZ, RZ, R28 ;  /* 0x000000ffff247224 */ /* 0x000fe200078e001c */
[----:B------:R-:W-:Y:S01]  /*3e40*/  ISETP.EQ.U32.AND P2, PT, R27, R28, PT ;  /* 0x0000001c1b00720c */ /* 0x000fe20003f42070 */
[----:B------:R-:W-:Y:S02]  /*3e50*/  IMAD.MOV.U32 R37, RZ, RZ, R29 ;  /* 0x000000ffff257224 */ /* 0x000fe400078e001d */
[----:B------:R-:W-:Y:S01]  /*3e60*/  IMAD.X R10, R29, 0x1, R10, P1 ;  /* 0x000000011d0a7824 */ /* 0x000fe200008e060a */
[----:B------:R-:W-:-:S05]  /*3e70*/  IADD3 RZ, P1, PT, R9, -R32, RZ ;  /* 0x8000002009ff7210 */ /* 0x000fca0007f3e0ff */
        /* <DEDUP_REMOVED lines=12> */
.L_x_82:
        /* <DEDUP_REMOVED lines=22> */
.L_x_81:
[----:B------:R-:W-:Y:S05]  /*40a0*/  BSYNC.RECONVERGENT B2 ;  /* 0x0000000000027941 */ /* 0x000fea0003800200 */
.L_x_80:
        /* <DEDUP_REMOVED lines=40> */
[----:B------:R-:W-:Y:S02]  /*4330*/  IADD3 R42, P6, PT, R27, 0x10, RZ ;  /* 0x000000101b2a7810 */ /* 0x000fe40007fde0ff */
[----:B------:R-:W-:Y:S01]  /*4340*/  IADD3 R33, P3, PT, R29, -0x2, RZ ;  /* 0xfffffffe1d217810 */ /* 0x000fe20007f7e0ff */
[--C-:B------:R-:W-:Y:S01]  /*4350*/  IMAD.X R41, RZ, RZ, R13.reuse, P4 ;  /* 0x000000ffff297224 */ /* 0x100fe200020e060d */
[----:B------:R-:W-:Y:S01]  /*4360*/  @P2 IADD3 R42, P5, PT, R27, 0x18, RZ ;  /* 0x000000181b2a2810 */ /* 0x000fe20007fbe0ff */
[--C-:B------:R-:W-:Y:S01]  /*4370*/  IMAD.X R43, RZ, RZ, R26.reuse, P6 ;  /* 0x000000ffff2b7224 */ /* 0x100fe200030e061a */
[----:B------:R-:W-:Y:S02]  /*4380*/  @P2 IADD3 R40, P4, PT, R12, 0x18, RZ ;  /* 0x000000180c282810 */ /* 0x000fe40007f9e0ff */
[----:B------:R-:W-:Y:S01]  /*4390*/  @P2 IADD3 R33, P6, PT, R29, -0x3, RZ ;  /* 0xfffffffd1d212810 */ /* 0x000fe20007fde0ff */
[----:B------:R-:W-:Y:S01]  /*43a0*/  @P2 IMAD.X R43, RZ, RZ, R26, P5 ;  /* 0x000000ffff2b2224 */ /* 0x000fe200028e061a */
[C---:B------:R-:W-:Y:S01]  /*43b0*/  IADD3.X R39, PT, PT, R28.reuse, -0x1, RZ, P3, !PT ;  /* 0xffffffff1c277810 */ /* 0x040fe20001ffe4ff */
[----:B------:R-:W-:Y:S01]  /*43c0*/  @P2 IMAD.X R41, RZ, RZ, R13, P4 ;  /* 0x000000ffff292224 */ /* 0x000fe200020e060d */
[----:B------:R-:W-:Y:S01]  /*43d0*/  @P2 IADD3.X R39, PT, PT, R28, -0x1, RZ, P6, !PT ;  /* 0xffffffff1c272810 */ /* 0x000fe200037fe4ff */
[----:B--2---:R1:W-:Y:S08]  /*43e0*/  @P2 STG.E.64 desc[UR36][R12.64+0x10], R24 ;  /* 0x000010180c002986 */ /* 0x0043f0000c101b24 */
.L_x_86:
[----:B------:R-:W-:Y:S05]  /*43f0*/  BSYNC.RECONVERGENT B4 ;  /* 0x0000000000047941 */ /* 0x000fea0003800200 */
.L_x_85:
[----:B------:R-:W-:Y:S05]  /*4400*/  @!P1 BRA `(.L_x_84) ;  /* 0x0000000000549947 */ /* 0x000fea0003800000 */
.L_x_87:
        /* <DEDUP_REMOVED lines=21> */
.L_x_84:
[----:B------:R-:W-:Y:S05]  /*4560*/  BSYNC.RECONVERGENT B2 ;  /* 0x0000000000027941 */ /* 0x000fea0003800200 */
.L_x_83:
[----:B------:R-:W-:Y:S01]  /*4570*/  IADD3 R9, P1, PT, -R36, R9, RZ ;  /* 0x0000000924097210 */ /* 0x000fe20007f3e1ff */
[----:B------:R-:W-:Y:S04]  /*4580*/  BSSY.RECONVERGENT B2, `(.L_x_88) ;  /* 0x000004b000027945 */ /* 0x000fe80003800200 */
[----:B------:R-:W-:-:S05]  /*4590*/  IMAD.X R10, R10, 0x1, ~R37, P1 ;  /* 0x000000010a0a7824 */ /* 0x000fca00008e0e25 */
[--C-:B01----:R-:W-:Y:S02]  /*45a0*/  SHF.R.S64 R21, R9, 0x3, R10.reuse ;  /* 0x0000000309157819 */ /* 0x103fe4000000100a */
[----:B--2---:R-:W-:Y:S02]  /*45b0*/  SHF.R.S32.HI R24, RZ, 0x3, R10 ;  /* 0x00000003ff187819 */ /* 0x004fe4000001140a */
[----:B------:R-:W-:Y:S02]  /*45c0*/  ISETP.GE.U32.AND P1, PT, R21, 0x1, PT ;  /* 0x000000011500780c */ /* 0x000fe40003f26070 */
[----:B------:R-:W-:Y:S02]  /*45d0*/  IADD3 R10, P2, PT, R12, R11, RZ ;  /* 0x0000000b0c0a7210 */ /* 0x000fe40007f5e0ff */
[----:B------:R-:W-:-:S03]  /*45e0*/  ISETP.GE.AND.EX P1, PT, R24, RZ, PT, P1 ;  /* 0x000000ff1800720c */ /* 0x000fc60003f26310 */
[----:B------:R-:W-:-:S10]  /*45f0*/  IMAD.X R11, R13, 0x1, R38, P2 ;  /* 0x000000010d0b7824 */ /* 0x000fd400010e0626 */
        /* <DEDUP_REMOVED lines=43> */
.L_x_91:
[----:B------:R-:W-:Y:S05]  /*48b0*/  BSYNC.RECONVERGENT B4 ;  /* 0x0000000000047941 */ /* 0x000fea0003800200 */
.L_x_90:
[----:B------:R-:W-:Y:S05]  /*48c0*/  @!P1 BRA `(.L_x_89) ;  /* 0x0000000000589947 */ /* 0x000fea0003800000 */
.L_x_92:
[----:B01----:R-:W-:Y:S02]  /*48d0*/  IMAD.MOV.U32 R12, RZ, RZ, R29 ;  /* 0x000000ffff0c7224 */ /* 0x003fe400078e001d */
[----:B------:R-:W-:-:S05]  /*48e0*/  IMAD.MOV.U32 R13, RZ, RZ, R20 ;  /* 0x000000ffff0d7224 */ /* 0x000fca00078e0014 */
[----:B--2---:R-:W2:Y:S01]  /*48f0*/  LD.E.64 R14, desc[UR36][R12.64] ;  /* 0x000000240c0e7980 */ /* 0x004ea2000c101b00 */
[----:B------:R-:W-:Y:S02]  /*4900*/  IMAD.MOV.U32 R10, RZ, RZ, R33 ;  /* 0x000000ffff0a7224 */ /* 0x000fe400078e0021 */
[----:B------:R-:W-:-:S05]  /*4910*/  IMAD.MOV.U32 R11, RZ, RZ, R34 ;  /* 0x000000ffff0b7224 */ /* 0x000fca00078e0022 */
[----:B--2---:R0:W-:Y:S04]  /*4920*/  STG.E.64 desc[UR36][R10.64], R14 ;  /* 0x0000000e0a007986 */ /* 0x0041e8000c101b24 */
[----:B------:R-:W2:Y:S04]  /*4930*/  LD.E.64 R20, desc[UR36][R12.64+0x8] ;  /* 0x000008240c147980 */ /* 0x000ea8000c101b00 */
[----:B--2---:R1:W-:Y:S04]  /*4940*/  STG.E.64 desc[UR36][R10.64+0x8], R20 ;  /* 0x000008140a007986 */ /* 0x0043e8000c101b24 */
[----:B------:R-:W2:Y:S04]  /*4950*/  LD.E.64 R24, desc[UR36][R12.64+0x10] ;  /* 0x000010240c187980 */ /* 0x000ea8000c101b00 */
[----:B--2---:R2:W-:Y:S04]  /*4960*/  STG.E.64 desc[UR36][R10.64+0x10], R24 ;  /* 0x000010180a007986 */ /* 0x0045e8000c101b24 */
[----:B------:R-:W3:Y:S01]  /*4970*/  LD.E.64 R26, desc[UR36][R12.64+0x18] ;  /* 0x000018240c1a7980 */ /* 0x000ee2000c101b00 */
[----:B------:R-:W-:-:S02]  /*4980*/  ISETP.GT.U32.AND P1, PT, R9, 0x4, PT ;  /* 0x000000040900780c */ /* 0x000fc40003f24070 */
[----:B------:R-:W-:Y:S02]  /*4990*/  IADD3 R9, P4, PT, R9, -0x4, RZ ;  /* 0xfffffffc09097810 */ /* 0x000fe40007f9e0ff */
[----:B------:R-:W-:Y:S02]  /*49a0*/  ISETP.GT.U32.AND.EX P1, PT, R28, RZ, PT, P1 ;  /* 0x000000ff1c00720c */ /* 0x000fe40003f24110 */
[----:B------:R-:W-:Y:S02]  /*49b0*/  IADD3 R29, P2, PT, R12, 0x20, RZ ;  /* 0x000000200c1d7810 */ /* 0x000fe40007f5e0ff */
[----:B------:R-:W-:Y:S02]  /*49c0*/  IADD3 R33, P3, PT, R10, 0x20, RZ ;  /* 0x000000200a217810 */ /* 0x000fe40007f7e0ff */
[----:B0-----:R-:W-:Y:S01]  /*49d0*/  IADD3.X R14, PT, PT, R28, -0x1, RZ, P4, !PT ;  /* 0xffffffff1c0e7810 */ /* 0x001fe200027fe4ff */
[----:B-1----:R-:W-:Y:S02]  /*49e0*/  IMAD.X R20, RZ, RZ, R13, P2 ;  /* 0x000000ffff147224 */ /* 0x002fe400010e060d */
[----:B------:R-:W-:-:S02]  /*49f0*/  IMAD.X R34, RZ, RZ, R11, P3 ;  /* 0x000000ffff227224 */ /* 0x000fc400018e060b */
[----:B------:R-:W-:Y:S01]  /*4a00*/  IMAD.MOV.U32 R28, RZ, RZ, R14 ;  /* 0x000000ffff1c7224 */ /* 0x000fe200078e000e */
[----:B---3--:R2:W-:Y:S01]  /*4a10*/  STG.E.64 desc[UR36][R10.64+0x18], R26 ;  /* 0x0000181a0a007986 */ /* 0x0085e2000c101b24 */
[----:B------:R-:W-:Y:S05]  /*4a20*/  @P1 BRA `(.L_x_92) ;  /* 0xfffffffc00a81947 */ /* 0x000fea000383ffff */
.L_x_89:
[----:B------:R-:W-:Y:S05]  /*4a30*/  BSYNC.RECONVERGENT B2 ;  /* 0x0000000000027941 */ /* 0x000fea0003800200 */
.L_x_88:
[C---:B--2---:R-:W-:Y:S02]  /*4a40*/  LEA R27, P1, R30.reuse, R7, 0x3 ;  /* 0x000000071e1b7211 */ /* 0x044fe400078218ff */
[----:B------:R-:W-:Y:S02]  /*4a50*/  IADD3 R3, P2, PT, R3, R0, RZ ;  /* 0x0000000003037210 */ /* 0x000fe40007f5e0ff */
[----:B------:R-:W-:Y:S02]  /*4a60*/  LEA.HI.X R26, R30, R8, R23, 0x3, P1 ;  /* 0x000000081e1a7211 */ /* 0x000fe400008f1c17 */
[----:B------:R-:W-:-:S05]  /*4a70*/  IADD3 RZ, P1, PT, R27, -R32, RZ ;  /* 0x800000201bff7210 */ /* 0x000fca0007f3e0ff */
[----:B------:R-:W-:-:S05]  /*4a80*/  IMAD.X R7, R26, 0x1, ~R31, P1 ;  /* 0x000000011a077824 */ /* 0x000fca00008e0e1f */
[----:B------:R-:W-:Y:S02]  /*4a90*/  ISETP.GE.AND P1, PT, R7, RZ, PT ;  /* 0x000000ff0700720c */ /* 0x000fe40003f26270 */
[----:B------:R-:W-:-:S05]  /*4aa0*/  SHF.L.U64.HI R7, R30, 0x4, R23 ;  /* 0x000000041e077819 */ /* 0x000fca0000010217 */
[----:B------:R-:W-:-:S06]  /*4ab0*/  IMAD.X R6, R6, 0x1, R7, P2 ;  /* 0x0000000106067824 */ /* 0x000fcc00010e0607 */
[----:B------:R-:W-:Y:S05]  /*4ac0*/  @!P1 BRA `(.L_x_93) ;  /* 0xfffffff000a49947 */ /* 0x000fea000383ffff */
.L_x_79:
[----:B------:R-:W-:Y:S05]  /*4ad0*/  BSYNC.RECONVERGENT B3 ;  /* 0x0000000000037941 */ /* 0x000fea0003800200 */
.L_x_62:
[C---:B------:R-:W-:Y:S01]  /*4ae0*/  SHF.L.U64.HI R23, R30.reuse, 0x1, R23 ;  /* 0x000000011e177819 */ /* 0x040fe20000010217 */
[----:B------:R-:W-:Y:S01]  /*4af0*/  IMAD.SHL.U32 R30, R30, 0x2, RZ ;  /* 0x000000021e1e7824 */ /* 0x000fe200078e00ff */
[----:B------:R-:W-:-:S04]  /*4b00*/  PLOP3.LUT P1, PT, P0, PT, PT, 0x8, 0x80 ;  /* 0x000000000080781c */ /* 0x000fc8000072e170 */
[----:B------:R-:W-:-:S04]  /*4b10*/  ISETP.GE.U32.AND P2, PT, R30, R2, PT ;  /* 0x000000021e00720c */ /* 0x000fc80003f46070 */
[----:B------:R-:W-:-:S13]  /*4b20*/  ISETP.GE.AND.EX P2, PT, R23, R22, PT, P2 ;  /* 0x000000161700720c */ /* 0x000fda0003f46320 */
[----:B------:R-:W-:Y:S05]  /*4b30*/  @!P2 BRA `(.L_x_94) ;  /* 0xffffffe00050a947 */ /* 0x000fea000383ffff */
.L_x_61:
[----:B------:R-:W-:Y:S05]  /*4b40*/  BSYNC.RECONVERGENT B0 ;  /* 0x0000000000007941 */ /* 0x000fea0003800200 */
.L_x_41:
[----:B------:R-:W-:Y:S05]  /*4b50*/  @P0 BRA `(.L_x_40) ;  /* 0x0000000400100947 */ /* 0x000fea0003800000 */
[C---:B------:R-:W-:Y:S01]  /*4b60*/  ISETP.GT.U32.AND P0, PT, R2.reuse, 0x1, PT ;  /* 0x000000010200780c */ /* 0x040fe20003f04070 */
[----:B------:R-:W-:Y:S01]  /*4b70*/  BSSY.RECONVERGENT B0, `(.L_x_95) ;  /* 0x000002a000007945 */ /* 0x000fe20003800200 */
[----:B------:R-:W-:Y:S01]  /*4b80*/  ISETP.LT.U32.AND P1, PT, R2, 0x1, PT ;  /* 0x000000010200780c */ /* 0x000fe20003f21070 */
[----:B01----:R-:W-:Y:S01]  /*4b90*/  IMAD.MOV.U32 R21, RZ, RZ, R16 ;  /* 0x000000ffff157224 */ /* 0x003fe200078e0010 */
[C---:B------:R-:W-:Y:S01]  /*4ba0*/  ISETP.GT.AND.EX P0, PT, R22.reuse, RZ, PT, P0 ;  /* 0x000000ff1600720c */ /* 0x040fe20003f04300 */
[----:B------:R-:W-:Y:S01]  /*4bb0*/  IMAD.MOV.U32 R24, RZ, RZ, R17 ;  /* 0x000000ffff187224 */ /* 0x000fe200078e0011 */
[----:B------:R-:W-:Y:S01]  /*4bc0*/  ISETP.LT.AND.EX P1, PT, R22, RZ, PT, P1 ;  /* 0x000000ff1600720c */ /* 0x000fe20003f21310 */
[----:B------:R-:W-:Y:S01]  /*4bd0*/  IMAD.MOV.U32 R19, RZ, RZ, R4 ;  /* 0x000000ffff137224 */ /* 0x000fe200078e0004 */
[C---:B------:R-:W-:Y:S01]  /*4be0*/  SEL R9, R2.reuse, 0x1, P0 ;  /* 0x0000000102097807 */ /* 0x040fe20000000000 */
[----:B------:R-:W-:Y:S01]  /*4bf0*/  IMAD.MOV.U32 R20, RZ, RZ, R5 ;  /* 0x000000ffff147224 */ /* 0x000fe200078e0005 */
[----:B------:R-:W-:-:S02]  /*4c00*/  SEL R3, R2, 0x1, P1 ;  /* 0x0000000102037807 */ /* 0x000fc40000800000 */
[----:B------:R-:W-:Y:S02]  /*4c10*/  LOP3.LUT R9, R9, 0x3, RZ, 0xc0, !PT ;  /* 0x0000000309097812 */ /* 0x000fe400078ec0ff */
[----:B------:R-:W-:Y:S02]  /*4c20*/  IADD3 R0, P2, PT, -R3, R2, RZ ;  /* 0x0000000203007210 */ /* 0x000fe40007f5e1ff */
[----:B------:R-:W-:Y:S02]  /*4c30*/  SEL R3, R22, RZ, P1 ;  /* 0x000000ff16037207 */ /* 0x000fe40000800000 */
[----:B------:R-:W-:Y:S02]  /*4c40*/  ISETP.NE.U32.AND P1, PT, R9, RZ, PT ;  /* 0x000000ff0900720c */ /* 0x000fe40003f25070 */
[----:B------:R-:W-:Y:S01]  /*4c50*/  ISETP.GE.U32.AND P0, PT, R0, 0x3, PT ;  /* 0x000000030000780c */ /* 0x000fe20003f06070 */
[----:B------:R-:W-:Y:S01]  /*4c60*/  IMAD.X R0, R22, 0x1, ~R3, P2 ;  /* 0x0000000116007824 */ /* 0x000fe200010e0e03 */
[----:B------:R-:W-:-:S04]  /*4c70*/  ISETP.NE.AND.EX P1, PT, RZ, RZ, PT, P1 ;  /* 0x000000ffff00720c */ /* 0x000fc80003f25310 */
[----:B------:R-:W-:Y:S01]  /*4c80*/  ISETP.GE.U32.AND.EX P0, PT, R0, RZ, PT, P0 ;  /* 0x000000ff0000720c */ /* 0x000fe20003f06100 */
[----:B------:R-:W-:-:S08]  /*4c90*/  IMAD.MOV.U32 R0, RZ, RZ, R2 ;  /* 0x000000ffff007224 */ /* 0x000fd000078e0002 */
[----:B------:R-:W-:Y:S05]  /*4ca0*/  @!P1 BRA `(.L_x_96) ;  /* 0x0000000000589947 */ /* 0x000fea0003800000 */
[----:B------:R-:W-:Y:S01]  /*4cb0*/  IADD3 R0, P1, PT, -R9, R2, RZ ;  /* 0x0000000209007210 */ /* 0x000fe20007f3e1ff */
[----:B------:R-:W-:Y:S02]  /*4cc0*/  IMAD.MOV.U32 R11, RZ, RZ, RZ ;  /* 0x000000ffff0b7224 */ /* 0x000fe400078e00ff */
[----:B------:R-:W-:Y:S02]  /*4cd0*/  IMAD.MOV.U32 R21, RZ, RZ, R16 ;  /* 0x000000ffff157224 */ /* 0x000fe400078e0010 */
[----:B------:R-:W-:Y:S02]  /*4ce0*/  IMAD.MOV.U32 R24, RZ, RZ, R17 ;  /* 0x000000ffff187224 */ /* 0x000fe400078e0011 */
[----:B------:R-:W-:Y:S02]  /*4cf0*/  IMAD.MOV.U32 R19, RZ, RZ, R4 ;  /* 0x000000ffff137224 */ /* 0x000fe400078e0004 */
[----:B------:R-:W-:Y:S02]  /*4d00*/  IMAD.MOV.U32 R20, RZ, RZ, R5 ;  /* 0x000000ffff147224 */ /* 0x000fe400078e0005 */
[----:B------:R-:W-:-:S07]  /*4d10*/  IMAD.X R22, R22, 0x1, ~R11, P1 ;  /* 0x0000000116167824 */ /* 0x000fce00008e0e0b */
.L_x_97:
[----:B0-----:R-:W-:Y:S02]  /*4d20*/  IMAD.MOV.U32 R2, RZ, RZ, R19 ;  /* 0x000000ffff027224 */ /* 0x001fe400078e0013 */
[----:B------:R-:W-:-:S06]  /*4d30*/  IMAD.MOV.U32 R3, RZ, RZ, R20 ;  /* 0x000000ffff037224 */ /* 0x000fcc00078e0014 */
[----:B------:R-:W3:Y:S01]  /*4d40*/  LD.E.64 R2, desc[UR36][R2.64] ;  /* 0x0000002402027980 */ /* 0x000ee2000c101b00 */
[----:B------:R-:W-:Y:S01]  /*4d50*/  IMAD.MOV.U32 R6, RZ, RZ, R21 ;  /* 0x000000ffff067224 */ /* 0x000fe200078e0015 */
[----:B------:R-:W-:Y:S01]  /*4d60*/  IADD3 R9, P1, PT, R9, -0x1, RZ ;  /* 0xffffffff09097810 */ /* 0x000fe20007f3e0ff */
[----:B------:R-:W-:Y:S01]  /*4d70*/  IMAD.MOV.U32 R7, RZ, RZ, R24 ;  /* 0x000000ffff077224 */ /* 0x000fe200078e0018 */
[----:B------:R-:W-:Y:S02]  /*4d80*/  IADD3 R19, P2, PT, R19, 0x8, RZ ;  /* 0x0000000813137810 */ /* 0x000fe40007f5e0ff */
[----:B------:R-:W-:Y:S02]  /*4d90*/  IADD3.X R11, PT, PT, R11, -0x1, RZ, P1, !PT ;  /* 0xffffffff0b0b7810 */ /* 0x000fe40000ffe4ff */
[----:B------:R-:W-:Y:S01]  /*4da0*/  ISETP.NE.U32.AND P1, PT, R9, RZ, PT ;  /* 0x000000ff0900720c */ /* 0x000fe20003f25070 */
[----:B------:R-:W-:Y:S01]  /*4db0*/  IMAD.X R20, RZ, RZ, R20, P2 ;  /* 0x000000ffff147224 */ /* 0x000fe200010e0614 */
[----:B------:R-:W-:-:S02]  /*4dc0*/  IADD3 R21, P3, PT, R21, 0x8, RZ ;  /* 0x0000000815157810 */ /* 0x000fc40007f7e0ff */
[----:B------:R-:W-:-:S03]  /*4dd0*/  ISETP.NE.AND.EX P1, PT, R11, RZ, PT, P1 ;  /* 0x000000ff0b00720c */ /* 0x000fc60003f25310 */
[----:B------:R-:W-:Y:S01]  /*4de0*/  IMAD.X R24, RZ, RZ, R24, P3 ;  /* 0x000000ffff187224 */ /* 0x000fe200018e0618 */
[----:B---3--:R0:W-:Y:S09]  /*4df0*/  STG.E.64 desc[UR36][R6.64], R2 ;  /* 0x0000000206007986 */ /* 0x0081f2000c101b24 */
[----:B------:R-:W-:Y:S05]  /*4e00*/  @P1 BRA `(.L_x_97) ;  /* 0xfffffffc00c41947 */ /* 0x000fea000383ffff */
.L_x_96:
[----:B------:R-:W-:Y:S05]  /*4e10*/  BSYNC.RECONVERGENT B0 ;  /* 0x0000000000007941 */ /* 0x000fea0003800200 */
.L_x_95:
[----:B------:R-:W-:Y:S05]  /*4e20*/  @!P0 BRA `(.L_x_40) ;  /* 0x00000000005c8947 */ /* 0x000fea0003800000 */
[----:B------:R-:W-:-:S05]  /*4e30*/  IADD3 R0, P0, PT, R0, 0x4, RZ ;  /* 0x0000000400007810 */ /* 0x000fca0007f1e0ff */
[----:B------:R-:W-:-:S08]  /*4e40*/  IMAD.X R18, RZ, RZ, R22, P0 ;  /* 0x000000ffff127224 */ /* 0x000fd000000e0616 */
.L_x_98:
[----:B------:R-:W-:Y:S02]  /*4e50*/  IMAD.MOV.U32 R14, RZ, RZ, R19 ;  /* 0x000000ffff0e7224 */ /* 0x000fe400078e0013 */
[----:B------:R-:W-:-:S05]  /*4e60*/  IMAD.MOV.U32 R15, RZ, RZ, R20 ;  /* 0x000000ffff0f7224 */ /* 0x000fca00078e0014 */
[----:B0--3--:R-:W3:Y:S01]  /*4e70*/  LD.E.64 R2, desc[UR36][R14.64] ;  /* 0x000000240e027980 */ /* 0x009ee2000c101b00 */
[----:B------:R-:W-:Y:S02]  /*4e80*/  IMAD.MOV.U32 R12, RZ, RZ, R21 ;  /* 0x000000ffff0c7224 */ /* 0x000fe400078e0015 */
[----:B------:R-:W-:-:S05]  /*4e90*/  IMAD.MOV.U32 R13, RZ, RZ, R24 ;  /* 0x000000ffff0d7224 */ /* 0x000fca00078e0018 */
[----:B---3--:R3:W-:Y:S04]  /*4ea0*/  STG.E.64 desc[UR36][R12.64], R2 ;  /* 0x000000020c007986 */ /* 0x0087e8000c101b24 */
[----:B------:R-:W4:Y:S04]  /*4eb0*/  LD.E.64 R6, desc[UR36][R14.64+0x8] ;  /* 0x000008240e067980 */ /* 0x000f28000c101b00 */
[----:B----4-:R3:W-:Y:S04]  /*4ec0*/  STG.E.64 desc[UR36][R12.64+0x8], R6 ;  /* 0x000008060c007986 */ /* 0x0107e8000c101b24 */
[----:B------:R-:W4:Y:S01]  /*4ed0*/  LD.E.64 R8, desc[UR36][R14.64+0x10] ;  /* 0x000010240e087980 */ /* 0x000f22000c101b00 */
[----:B------:R-:W-:-:S03]  /*4ee0*/  IADD3 R0, P0, PT, R0, -0x4, RZ ;  /* 0xfffffffc00007810 */ /* 0x000fc60007f1e0ff */
[----:B----4-:R3:W-:Y:S04]  /*4ef0*/  STG.E.64 desc[UR36][R12.64+0x10], R8 ;  /* 0x000010080c007986 */ /* 0x0107e8000c101b24 */
[----:B------:R-:W4:Y:S01]  /*4f00*/  LD.E.64 R10, desc[UR36][R14.64+0x18] ;  /* 0x000018240e0a7980 */ /* 0x000f22000c101b00 */
[----:B------:R-:W-:Y:S02]  /*4f10*/  IADD3.X R18, PT, PT, R18, -0x1, RZ, P0, !PT ;  /* 0xffffffff12127810 */ /* 0x000fe400007fe4ff */
[----:B------:R-:W-:Y:S02]  /*4f20*/  ISETP.GT.U32.AND P0, PT, R0, 0x4, PT ;  /* 0x000000040000780c */ /* 0x000fe40003f04070 */
[----:B------:R-:W-:Y:S02]  /*4f30*/  IADD3 R19, P1, PT, R14, 0x20, RZ ;  /* 0x000000200e137810 */ /* 0x000fe40007f3e0ff */
[----:B------:R-:W-:-:S02]  /*4f40*/  ISETP.GT.AND.EX P0, PT, R18, RZ, PT, P0 ;  /* 0x000000ff1200720c */ /* 0x000fc40003f04300 */
[----:B------:R-:W-:Y:S01]  /*4f50*/  IADD3 R21, P2, PT, R12, 0x20, RZ ;  /* 0x000000200c157810 */ /* 0x000fe20007f5e0ff */
[----:B------:R-:W-:-:S04]  /*4f60*/  IMAD.X R20, RZ, RZ, R15, P1 ;  /* 0x000000ffff147224 */ /* 0x000fc800008e060f */
[----:B------:R-:W-:Y:S01]  /*4f70*/  IMAD.X R24, RZ, RZ, R13, P2 ;  /* 0x000000ffff187224 */ /* 0x000fe200010e060d */
[----:B----4-:R3:W-:Y:S05]  /*4f80*/  STG.E.64 desc[UR36][R12.64+0x18], R10 ;  /* 0x0000180a0c007986 */ /* 0x0107ea000c101b24 */
[----:B------:R-:W-:Y:S05]  /*4f90*/  @P0 BRA `(.L_x_98) ;  /* 0xfffffffc00ac0947 */ /* 0x000fea000383ffff */
.L_x_40:
[----:B------:R-:W-:Y:S05]  /*4fa0*/  BSYNC.RECONVERGENT B1 ;  /* 0x0000000000017941 */ /* 0x000fea0003800200 */
.L_x_39:
[----:B------:R-:W-:-:S04]  /*4fb0*/  MOV R0, 0x180 ;  /* 0x0000018000007802 */ /* 0x000fc80000000f00 */
[----:B0--3--:R0:W3:Y:S03]  /*4fc0*/  LDC.64 R2, c[0x4][R0] ;  /* 0x0100000000027b82 */ /* 0x0090e60000000a00 */
[----:B-1----:R-:W-:-:S07]  /*4fd0*/  LEPC R20, `(.L_x_99) ;  /* 0x000000001014794e */ /* 0x002fce0000000000 */
[----:B0-23--:R-:W-:Y:S05]  /*4fe0*/  CALL.ABS.NOINC R2 ;  /* 0x0000000002007343 */ /* 0x00dfea0003c00000 */
.L_x_99:
[----:B------:R-:W0:Y:S02]  /*4ff0*/  LDC.64 R10, c[0x0][0x388] ;  /* 0x0000e200ff0a7b82 */ /* 0x000e240000000a00 */
[----:B0-----:R-:W-:-:S06]  /*5000*/  IMAD.WIDE R16, R11, 0x8, R16 ;  /* 0x000000080b107825 */ /* 0x001fcc00078e0210 */
[----:B------:R-:W2:Y:S01]  /*5010*/  LDG.E.64 R16, desc[UR36][R16.64] ;  /* 0x0000002410107981 */ /* 0x000ea2000c1e1b00 */
[----:B------:R-:W-:Y:S01]  /*5020*/  IMAD.SHL.U32 R0, R10, 0x2, RZ ;  /* 0x000000020a007824 */ /* 0x000fe200078e00ff */
[----:B------:R-:W0:Y:S01]  /*5030*/  S2UR UR5, SR_CgaCtaId ;  /* 0x00000000000579c3 */ /* 0x000e220000008800 */
[----:B------:R-:W1:Y:S01]  /*5040*/  I2F.F64 R10, R11 ;  /* 0x0000000b000a7312 */ /* 0x000e620000201c00 */
[----:B------:R-:W-:Y:S01]  /*5050*/  UMOV UR4, 0x400 ;  /* 0x0000040000047882 */ /* 0x000fe20000000000 */
[----:B------:R-:W-:Y:S06]  /*5060*/  BSSY.RECONVERGENT B0, `(.L_x_100) ;  /* 0x0000017000007945 */ /* 0x000fec0003800200 */
[----:B------:R-:W2:Y:S01]  /*5070*/  I2F.F64 R2, R0 ;  /* 0x0000000000027312 */ /* 0x000ea20000201c00 */
[----:B-1----:R-:W-:Y:S01]  /*5080*/  FSETP.GEU.AND P1, PT, |R11|, 6.5827683646048100446e-37, PT ;  /* 0x036000000b00780b */ /* 0x002fe20003f2e200 */
[----:B0-----:R-:W-:Y:S01]  /*5090*/  ULEA UR4, UR5, UR4, 0x18 ;  /* 0x0000000405047291 */ /* 0x001fe2000f8ec0ff */
[----:B--2---:R-:W-:Y:S01]  /*50a0*/  DMUL R8, R2, R16 ;  /* 0x0000001002087228 */ /* 0x004fe20000000000 */
[----:B------:R-:W-:-:S05]  /*50b0*/  IMAD.MOV.U32 R2, RZ, RZ, 0x1 ;  /* 0x00000001ff027424 */ /* 0x000fca00078e00ff */
[----:B------:R-:W0:Y:S02]  /*50c0*/  MUFU.RCP64H R3, R9 ;  /* 0x0000000900037308 */ /* 0x000e240000001800 */
[----:B0-----:R-:W-:-:S08]  /*50d0*/  DFMA R4, -R8, R2, 1 ;  /* 0x3ff000000804742b */ /* 0x001fd00000000102 */
[----:B------:R-:W-:-:S08]  /*50e0*/  DFMA R4, R4, R4, R4 ;  /* 0x000000040404722b */ /* 0x000fd00000000004 */
[----:B------:R-:W-:-:S08]  /*50f0*/  DFMA R4, R2, R4, R2 ;  /* 0x000000040204722b */ /* 0x000fd00000000002 */
[----:B------:R-:W-:-:S08]  /*5100*/  DFMA R2, -R8, R4, 1 ;  /* 0x3ff000000802742b */ /* 0x000fd00000000104 */
[----:B------:R-:W-:Y:S01]  /*5110*/  DFMA R2, R4, R2, R4 ;  /* 0x000000020402722b */ /* 0x000fe20000000004 */
[----:B------:R-:W0:Y:S07]  /*5120*/  LDS.64 R4, [UR4] ;  /* 0x00000004ff047984 */ /* 0x000e2e0008000a00 */
[----:B------:R-:W-:-:S08]  /*5130*/  DMUL R6, R10, R2 ;  /* 0x000000020a067228 */ /* 0x000fd00000000000 */
[----:B------:R-:W-:-:S08]  /*5140*/  DFMA R12, -R8, R6, R10 ;  /* 0x00000006080c722b */ /* 0x000fd0000000010a */
[----:B------:R-:W-:-:S10]  /*5150*/  DFMA R2, R2, R12, R6 ;  /* 0x0000000c0202722b */ /* 0x000fd40000000006 */
[----:B------:R-:W-:-:S05]  /*5160*/  FFMA R0, RZ, R9, R3 ;  /* 0x00000009ff007223 */ /* 0x000fca0000000003 */
[----:B------:R-:W-:-:S13]  /*5170*/  FSETP.GT.AND P0, PT, |R0|, 1.469367938527859385e-39, PT ;  /* 0x001000000000780b */ /* 0x000fda0003f04200 */
[----:B0-----:R-:W-:Y:S05]  /*5180*/  @P0 BRA P1, `(.L_x_101) ;  /* 0x0000000000100947 */ /* 0x001fea0000800000 */
[----:B------:R-:W-:-:S07]  /*5190*/  MOV R0, 0x51b0 ;  /* 0x000051b000007802 */ /* 0x000fce0000000f00 */
[----:B------:R-:W-:Y:S05]  /*51a0*/  CALL.REL.NOINC `($__internal_0_$__cuda_sm20_div_rn_f64_full) ;  /* 0x0000000000f47944 */ /* 0x000fea0003c00000 */
[----:B------:R-:W-:Y:S02]  /*51b0*/  IMAD.MOV.U32 R2, RZ, RZ, R14 ;  /* 0x000000ffff027224 */ /* 0x000fe400078e000e */
[----:B------:R-:W-:-:S07]  /*51c0*/  IMAD.MOV.U32 R3, RZ, RZ, R15 ;  /* 0x000000ffff037224 */ /* 0x000fce00078e000f */
.L_x_101:
[----:B------:R-:W-:Y:S05]  /*51d0*/  BSYNC.RECONVERGENT B0 ;  /* 0x0000000000007941 */ /* 0x000fea0003800200 */
.L_x_100:
[----:B------:R-:W0:Y:S02]  /*51e0*/  F2F.F32.F64 R7, R2 ;  /* 0x0000000200077310 */ /* 0x000e240000301000 */
[----:B0-----:R0:W-:Y:S02]  /*51f0*/  ATOM.E.ADD.F32.FTZ.RN.STRONG.GPU P0, RZ, desc[UR36][R4.64], R7 ;  /* 0x8000000704ff79a2 */ /* 0x0011e4000c10f324 */
[----:B0-----:R-:W-:Y:S05]  /*5200*/  @P0 BRA `(.L_x_7) ;  /* 0x00000000004c0947 */ /* 0x001fea0003800000 */
[----:B------:R-:W0:Y:S02]  /*5210*/  QSPC.E.S P0, RZ, [R4] ;  /* 0x0000000004ff73aa */ /* 0x000e240000000500 */
[----:B0-----:R-:W-:Y:S05]  /*5220*/  @!P0 BRA `(.L_x_102) ;  /* 0x0000000000188947 */ /* 0x001fea0003800000 */
[----:B------:R-:W-:-:S07]  /*5230*/  MOV R4, R4 ;  /* 0x0000000400047202 */ /* 0x000fce0000000f00 */
.L_x_103:
[----:B------:R-:W0:Y:S02]  /*5240*/  LDS R2, [R4] ;  /* 0x0000000004027984 */ /* 0x000e240000000800 */
[----:B0-----:R-:W-:-:S05]  /*5250*/  FADD R3, R7, R2 ;  /* 0x0000000207037221 */ /* 0x001fca0000000000 */
[----:B------:R-:W0:Y:S02]  /*5260*/  ATOMS.CAST.SPIN P0, [R4], R2, R3 ;  /* 0x000000020400758d */ /* 0x000e240001800003 */
[----:B0-----:R-:W-:Y:S05]  /*5270*/  @!P0 BRA `(.L_x_103) ;  /* 0xfffffffc00f08947 */ /* 0x001fea000383ffff */
[----:B------:R-:W-:Y:S05]  /*5280*/  BRA `(.L_x_7) ;  /* 0x00000000002c7947 */ /* 0x000fea0003800000 */
.L_x_102:
[----:B------:R-:W0:Y:S02]  /*5290*/  QSPC.E.D P0, RZ, [R4] ;  /* 0x0000000004ff73aa */ /* 0x000e240000000700 */
[----:B0-----:R-:W-:Y:S05]  /*52a0*/  @!P0 BRA `(.L_x_104) ;  /* 0x0000000000188947 */ /* 0x001fea0003800000 */
.L_x_105:
[----:B------:R-:W2:Y:S02]  /*52b0*/  LD.E R2, [R4] ;  /* 0x0000000004027980 */ /* 0x000ea40000100900 */
[----:B--2---:R-:W-:-:S06]  /*52c0*/  FADD R3, R7, R2 ;  /* 0x0000000207037221 */ /* 0x004fcc0000000000 */
[----:B------:R-:W2:Y:S02]  /*52d0*/  ATOM.E.CAST.SPIN PT, R3, [R4], R2, R3 ;  /* 0x000000020403738b */ /* 0x000ea400019e0103 */
[----:B--2---:R-:W-:-:S13]  /*52e0*/  ISETP.EQ.U32.AND P0, PT, R3, 0x1, PT ;  /* 0x000000010300780c */ /* 0x004fda0003f02070 */
[----:B------:R-:W-:Y:S05]  /*52f0*/  @!P0 BRA `(.L_x_105) ;  /* 0xfffffffc00ec8947 */ /* 0x000fea000383ffff */
[----:B------:R-:W-:Y:S05]  /*5300*/  BRA `(.L_x_7) ;  /* 0x00000000000c7947 */ /* 0x000fea0003800000 */
.L_x_104:
[----:B------:R-:W2:Y:S02]  /*5310*/  LD.E R0, desc[UR36][R4.64] ;  /* 0x0000002404007980 */ /* 0x000ea4000c101900 */
[----:B--2---:R-:W-:-:S05]  /*5320*/  FADD R3, R7, R0 ;  /* 0x0000000007037221 */ /* 0x004fca0000000000 */
[----:B------:R1:W-:Y:S02]  /*5330*/  ST.E desc[UR36][R4.64], R3 ;  /* 0x0000000304007985 */ /* 0x0003e4000c101924 */
.L_x_7:
[----:B------:R-:W2:Y:S01]  /*5340*/  S2R R0, SR_TID.X ;  /* 0x0000000000007919 */ /* 0x000ea20000002100 */
[----:B------:R-:W-:Y:S05]  /*5350*/  WARPSYNC.ALL ;  /* 0x0000000000007948 */ /* 0x000fea0003800000 */
[----:B------:R-:W-:Y:S01]  /*5360*/  BAR.SYNC.DEFER_BLOCKING 0x0 ;  /* 0x0000000000007b1d */ /* 0x000fe20000010000 */
[----:B--2---:R-:W-:-:S13]  /*5370*/  ISETP.NE.AND P0, PT, R0, RZ, PT ;  /* 0x000000ff0000720c */ /* 0x004fda0003f05270 */
[----:B------:R-:W-:Y:S05]  /*5380*/  @P0 EXIT ;  /* 0x000000000000094d */ /* 0x000fea0003800000 */
[----:B------:R-:W2:Y:S01]  /*5390*/  S2UR UR5, SR_CgaCtaId ;  /* 0x00000000000579c3 */ /* 0x000ea20000008800 */
[----:B------:R-:W-:Y:S02]  /*53a0*/  UMOV UR4, 0x400 ;  /* 0x0000040000047882 */ /* 0x000fe40000000000 */
[----:B--2---:R-:W-:-:S09]  /*53b0*/  ULEA UR4, UR5, UR4, 0x18 ;  /* 0x0000000405047291 */ /* 0x004fd2000f8ec0ff */
[----:B-1----:R-:W1:Y:S04]  /*53c0*/  LDS.64 R2, [UR4] ;  /* 0x00000004ff027984 */ /* 0x002e680008000a00 */
[----:B-1----:R-:W2:Y:S01]  /*53d0*/  LD.E R0, desc[UR36][R2.64] ;  /* 0x0000002402007980 */ /* 0x002ea2000c101900 */
[----:B------:R-:W2:Y:S01]  /*53e0*/  LDC.64 R6, c[0x0][0x390] ;  /* 0x0000e400ff067b82 */ /* 0x000ea20000000a00 */
[----:B------:R-:W-:-:S07]  /*53f0*/  MOV R8, 0x180 ;  /* 0x0000018000087802 */ /* 0x000fce0000000f00 */
[----:B------:R-:W1:Y:S01]  /*5400*/  LDC.64 R8, c[0x4][R8] ;  /* 0x0100000008087b82 */ /* 0x000e620000000a00 */
[----:B--2---:R2:W-:Y:S01]  /*5410*/  REDG.E.ADD.F32.FTZ.RN.STRONG.GPU desc[UR36][R6.64], R0 ;  /* 0x00000000060079a6 */ /* 0x0045e2000c12f324 */
[----:B0-----:R-:W-:Y:S02]  /*5420*/  IMAD.MOV.U32 R4, RZ, RZ, R2 ;  /* 0x000000ffff047224 */ /* 0x001fe400078e0002 */
[----:B-1----:R-:W-:-:S07]  /*5430*/  IMAD.MOV.U32 R5, RZ, RZ, R3 ;  /* 0x000000ffff057224 */ /* 0x002fce00078e0003 */
[----:B------:R-:W-:-:S07]  /*5440*/  LEPC R20, `(.L_x_106) ;  /* 0x000000001014794e */ /* 0x000fce0000000000 */
[----:B--2---:R-:W-:Y:S05]  /*5450*/  CALL.ABS.NOINC R8 ;  /* 0x0000000008007343 */ /* 0x004fea0003c00000 */
.L_x_106:
[----:B------:R-:W-:Y:S05]  /*5460*/  EXIT ;  /* 0x000000000000794d */ /* 0x000fea0003800000 */
.L_x_16:
[----:B------:R-:W-:Y:S02]  /*5470*/  MOV R0, 0x180 ;  /* 0x0000018000007802 */ /* 0x000fe40000000f00 */
[----:B------:R-:W-:Y:S02]  /*5480*/  CS2R R4, SRZ ;  /* 0x0000000000047805 */ /* 0x000fe4000001ff00 */
[----:B------:R0:W1:Y:S05]  /*5490*/  LDC.64 R2, c[0x4][R0] ;  /* 0x0100000000027b82 */ /* 0x00006a0000000a00 */
[----:B------:R-:W-:-:S07]  /*54a0*/  LEPC R20, `(.L_x_107) ;  /* 0x000000001014794e */ /* 0x000fce0000000000 */
[----:B01----:R-:W-:Y:S05]  /*54b0*/  CALL.ABS.NOINC R2 ;  /* 0x0000000002007343 */ /* 0x003fea0003c00000 */
.L_x_107:
[----:B------:R-:W0:Y:S01]  /*54c0*/  LDC.64 R8, c[0x4][0x168] ;  /* 0x01005a00ff087b82 */ /* 0x000e220000000a00 */
[----:B------:R-:W-:Y:S01]  /*54d0*/  MOV R0, 0x188 ;  /* 0x0000018800007802 */ /* 0x000fe20000000f00 */
[----:B------:R-:W1:Y:S01]  /*54e0*/  LDCU.64 UR4, c[0x4][0x170] ;  /* 0x01002e00ff0477ac */ /* 0x000e620008000a00 */
[----:B------:R-:W-:Y:S02]  /*54f0*/  IMAD.MOV.U32 R6, RZ, RZ, R23 ;  /* 0x000000ffff067224 */ /* 0x000fe400078e0017 */
[----:B------:R-:W-:-:S03]  /*5500*/  IMAD.MOV.U32 R7, RZ, RZ, R26 ;  /* 0x000000ffff077224 */ /* 0x000fc600078e001a */
[----:B------:R2:W3:Y:S01]  /*5510*/  LDC.64 R2, c[0x4][R0] ;  /* 0x0100000000027b82 */ /* 0x0004e20000000a00 */
[----:B-1----:R-:W-:Y:S02]  /*5520*/  IMAD.U32 R4, RZ, RZ, UR4 ;  /* 0x00000004ff047e24 */ /* 0x002fe4000f8e00ff */
[----:B------:R-:W-:Y:S01]  /*5530*/  IMAD.U32 R5, RZ, RZ, UR5 ;  /* 0x00000005ff057e24 */ /* 0x000fe2000f8e00ff */
[----:B0-----:R2:W-:Y:S06]  /*5540*/  STL.64 [R1], R8 ;  /* 0x0000000801007387 */ /* 0x0015ec0000100a00 */
[----:B------:R-:W-:-:S07]  /*5550*/  LEPC R20, `(.L_x_108) ;  /* 0x000000001014794e */ /* 0x000fce0000000000 */
[----:B--23--:R-:W-:Y:S05]  /*5560*/  CALL.ABS.NOINC R2 ;  /* 0x0000000002007343 */ /* 0x00cfea0003c00000 */
.L_x_108:
[----:B------:R-:W-:Y:S05]  /*5570*/  BPT.TRAP 0x1 ;  /* 0x000000040000795c */ /* 0x000fea0000300000 */
        .weak           $__internal_0_$__cuda_sm20_div_rn_f64_full
        .type           $__internal_0_$__cuda_sm20_div_rn_f64_full,@function
        .size           $__internal_0_$__cuda_sm20_div_rn_f64_full,(.L_x_116 - $__internal_0_$__cuda_sm20_div_rn_f64_full)
$__internal_0_$__cuda_sm20_div_rn_f64_full:
[C---:B------:R-:W-:Y:S01]  /*5580*/  FSETP.GEU.AND P0, PT, |R9|.reuse, 1.469367938527859385e-39, PT ;  /* 0x001000000900780b */ /* 0x040fe20003f0e200 */
[--C-:B------:R-:W-:Y:S01]  /*5590*/  IMAD.MOV.U32 R2, RZ, RZ, R8.reuse ;  /* 0x000000ffff027224 */ /* 0x100fe200078e0008 */
[C---:B------:R-:W-:Y:S01]  /*55a0*/  LOP3.LUT R6, R9.reuse, 0x800fffff, RZ, 0xc0, !PT ;  /* 0x800fffff09067812 */ /* 0x040fe200078ec0ff */
[----:B------:R-:W-:Y:S01]  /*55b0*/  IMAD.MOV.U32 R3, RZ, RZ, R9 ;  /* 0x000000ffff037224 */ /* 0x000fe200078e0009 */
[----:B------:R-:W-:Y:S01]  /*55c0*/  LOP3.LUT R16, R9, 0x7ff00000, RZ, 0xc0, !PT ;  /* 0x7ff0000009107812 */ /* 0x000fe200078ec0ff */
[----:B------:R-:W-:Y:S01]  /*55d0*/  IMAD.MOV.U32 R12, RZ, RZ, 0x1 ;  /* 0x00000001ff0c7424 */ /* 0x000fe200078e00ff */
[----:B------:R-:W-:Y:S01]  /*55e0*/  LOP3.LUT R7, R6, 0x3ff00000, RZ, 0xfc, !PT ;  /* 0x3ff0000006077812 */ /* 0x000fe200078efcff */
[----:B------:R-:W-:Y:S01]  /*55f0*/  IMAD.MOV.U32 R6, RZ, RZ, R8 ;  /* 0x000000ffff067224 */ /* 0x000fe200078e0008 */
[----:B------:R-:W-:Y:S01]  /*5600*/  LOP3.LUT R19, R11, 0x7ff00000, RZ, 0xc0, !PT ;  /* 0x7ff000000b137812 */ /* 0x000fe200078ec0ff */
[----:B------:R-:W-:Y:S02]  /*5610*/  IMAD.MOV.U32 R20, RZ, RZ, 0x1ca00000 ;  /* 0x1ca00000ff147424 */ /* 0x000fe400078e00ff */
[----:B------:R-:W-:Y:S01]  /*5620*/  IMAD.MOV.U32 R8, RZ, RZ, R10 ;  /* 0x000000ffff087224 */ /* 0x000fe200078e000a */
[----:B------:R-:W-:Y:S01]  /*5630*/  ISETP.GE.U32.AND P1, PT, R19, R16, PT ;  /* 0x000000101300720c */ /* 0x000fe20003f26070 */
[----:B------:R-:W-:Y:S01]  /*5640*/  @!P0 DMUL R6, R2, 8.98846567431157953865e+307 ;  /* 0x7fe0000002068828 */ /* 0x000fe20000000000 */
[----:B------:R-:W-:-:S02]  /*5650*/  IMAD.MOV.U32 R21, RZ, RZ, R19 ;  /* 0x000000ffff157224 */ /* 0x000fc400078e0013 */
[----:B------:R-:W-:Y:S02]  /*5660*/  SEL R9, R20, 0x63400000, !P1 ;  /* 0x6340000014097807 */ /* 0x000fe40004800000 */
[----:B------:R-:W-:Y:S01]  /*5670*/  FSETP.GEU.AND P1, PT, |R11|, 1.469367938527859385e-39, PT ;  /* 0x001000000b00780b */ /* 0x000fe20003f2e200 */
[----:B------:R-:W0:Y:S01]  /*5680*/  MUFU.RCP64H R13, R7 ;  /* 0x00000007000d7308 */ /* 0x000e220000001800 */
[----:B------:R-:W-:Y:S01]  /*5690*/  LOP3.LUT R9, R9, 0x800fffff, R11, 0xf8, !PT ;  /* 0x800fffff09097812 */ /* 0x000fe200078ef80b */
[----:B0-----:R-:W-:-:S08]  /*56a0*/  DFMA R14, R12, -R6, 1 ;  /* 0x3ff000000c0e742b */ /* 0x001fd00000000806 */
[----:B------:R-:W-:-:S08]  /*56b0*/  DFMA R14, R14, R14, R14 ;  /* 0x0000000e0e0e722b */ /* 0x000fd0000000000e */
[----:B------:R-:W-:-:S08]  /*56c0*/  DFMA R14, R12, R14, R12 ;  /* 0x0000000e0c0e722b */ /* 0x000fd0000000000c */
[----:B------:R-:W-:-:S08]  /*56d0*/  DFMA R12, R14, -R6, 1 ;  /* 0x3ff000000e0c742b */ /* 0x000fd00000000806 */
[----:B------:R-:W-:Y:S01]  /*56e0*/  DFMA R14, R14, R12, R14 ;  /* 0x0000000c0e0e722b */ /* 0x000fe2000000000e */
[----:B------:R-:W-:Y:S10]  /*56f0*/  @P1 BRA `(.L_x_109) ;  /* 0x0000000000201947 */ /* 0x000ff40003800000 */
[----:B------:R-:W-:-:S04]  /*5700*/  LOP3.LUT R12, R3, 0x7ff00000, RZ, 0xc0, !PT ;  /* 0x7ff00000030c7812 */ /* 0x000fc800078ec0ff */
[----:B------:R-:W-:Y:S01]  /*5710*/  ISETP.GE.U32.AND P1, PT, R19, R12, PT ;  /* 0x0000000c1300720c */ /* 0x000fe20003f26070 */
[----:B------:R-:W-:-:S03]  /*5720*/  IMAD.MOV.U32 R12, RZ, RZ, RZ ;  /* 0x000000ffff0c7224 */ /* 0x000fc600078e00ff */
[----:B------:R-:W-:-:S04]  /*5730*/  SEL R13, R20, 0x63400000, !P1 ;  /* 0x63400000140d7807 */ /* 0x000fc80004800000 */
[----:B------:R-:W-:-:S04]  /*5740*/  LOP3.LUT R13, R13, 0x80000000, R11, 0xf8, !PT ;  /* 0x800000000d0d7812 */ /* 0x000fc800078ef80b */
[----:B------:R-:W-:-:S06]  /*5750*/  LOP3.LUT R13, R13, 0x100000, RZ, 0xfc, !PT ;  /* 0x001000000d0d7812 */ /* 0x000fcc00078efcff */
[----:B------:R-:W-:-:S10]  /*5760*/  DFMA R8, R8, 2, -R12 ;  /* 0x400000000808782b */ /* 0x000fd4000000080c */
[----:B------:R-:W-:-:S07]  /*5770*/  LOP3.LUT R21, R9, 0x7ff00000, RZ, 0xc0, !PT ;  /* 0x7ff0000009157812 */ /* 0x000fce00078ec0ff */
.L_x_109:
[----:B------:R-:W-:Y:S01]  /*5780*/  IMAD.MOV.U32 R18, RZ, RZ, R16 ;  /* 0x000000ffff127224 */ /* 0x000fe200078e0010 */
[----:B------:R-:W-:Y:S01]  /*5790*/  @!P0 LOP3.LUT R18, R7, 0x7ff00000, RZ, 0xc0, !PT ;  /* 0x7ff0000007128812 */ /* 0x000fe200078ec0ff */
[----:B------:R-:W-:Y:S01]  /*57a0*/  VIADD R22, R21, 0xffffffff ;  /* 0xffffffff15167836 */ /* 0x000fe20000000000 */
[----:B------:R-:W-:Y:S01]  /*57b0*/  DMUL R12, R14, R8 ;  /* 0x000000080e0c7228 */ /* 0x000fe20000000000 */
[----:B------:R-:W-:Y:S02]  /*57c0*/  BSSY.RECONVERGENT B1, `(.L_x_110) ;  /* 0x0000037000017945 */ /* 0x000fe40003800200 */
[----:B------:R-:W-:Y:S01]  /*57d0*/  VIADD R23, R18, 0xffffffff ;  /* 0xffffffff12177836 */ /* 0x000fe20000000000 */
[----:B------:R-:W-:-:S04]  /*57e0*/  ISETP.GT.U32.AND P0, PT, R22, 0x7feffffe, PT ;  /* 0x7feffffe1600780c */ /* 0x000fc80003f04070 */
[----:B------:R-:W-:Y:S01]  /*57f0*/  ISETP.GT.U32.OR P0, PT, R23, 0x7feffffe, P0 ;  /* 0x7feffffe1700780c */ /* 0x000fe20000704470 */
[----:B------:R-:W-:-:S08]  /*5800*/  DFMA R16, R12, -R6, R8 ;  /* 0x800000060c10722b */ /* 0x000fd00000000008 */
[----:B------:R-:W-:-:S04]  /*5810*/  DFMA R12, R14, R16, R12 ;  /* 0x000000100e0c722b */ /* 0x000fc8000000000c */
[----:B------:R-:W-:Y:S07]  /*5820*/  @P0 BRA `(.L_x_111) ;  /* 0x00000000006c0947 */ /* 0x000fee0003800000 */
[----:B------:R-:W-:-:S04]  /*5830*/  LOP3.LUT R14, R3, 0x7ff00000, RZ, 0xc0, !PT ;  /* 0x7ff00000030e7812 */ /* 0x000fc800078ec0ff */
[CC--:B------:R-:W-:Y:S02]  /*5840*/  VIADDMNMX R10, R19.reuse, -R14.reuse, 0xb9600000, !PT ;  /* 0xb9600000130a7446 */ /* 0x0c0fe4000780090e */
[----:B------:R-:W-:Y:S02]  /*5850*/  ISETP.GE.U32.AND P0, PT, R19, R14, PT ;  /* 0x0000000e1300720c */ /* 0x000fe40003f06070 */
[----:B------:R-:W-:Y:S02]  /*5860*/  VIMNMX R10, PT, PT, R10, 0x46a00000, PT ;  /* 0x46a000000a0a7848 */ /* 0x000fe40003fe0100 */
[----:B------:R-:W-:-:S05]  /*5870*/  SEL R11, R20, 0x63400000, !P0 ;  /* 0x63400000140b7807 */ /* 0x000fca0004000000 */
[----:B------:R-:W-:Y:S02]  /*5880*/  IMAD.IADD R16, R10, 0x1, -R11 ;  /* 0x000000010a107824 */ /* 0x000fe400078e0a0b */
[----:B------:R-:W-:Y:S02]  /*5890*/  IMAD.MOV.U32 R10, RZ, RZ, RZ ;  /* 0x000000ffff0a7224 */ /* 0x000fe400078e00ff */
[----:B------:R-:W-:-:S06]  /*58a0*/  VIADD R11, R16, 0x7fe00000 ;  /* 0x7fe00000100b7836 */ /* 0x000fcc0000000000 */
[----:B------:R-:W-:-:S10]  /*58b0*/  DMUL R14, R12, R10 ;  /* 0x0000000a0c0e7228 */ /* 0x000fd40000000000 */
[----:B------:R-:W-:-:S13]  /*58c0*/  FSETP.GTU.AND P0, PT, |R15|, 1.469367938527859385e-39, PT ;  /* 0x001000000f00780b */ /* 0x000fda0003f0c200 */
[----:B------:R-:W-:Y:S05]  /*58d0*/  @P0 BRA `(.L_x_112) ;  /* 0x0000000000940947 */ /* 0x000fea0003800000 */
[----:B------:R-:W-:Y:S01]  /*58e0*/  DFMA R6, R12, -R6, R8 ;  /* 0x800000060c06722b */ /* 0x000fe20000000008 */
[----:B------:R-:W-:-:S09]  /*58f0*/  IMAD.MOV.U32 R10, RZ, RZ, RZ ;  /* 0x000000ffff0a7224 */ /* 0x000fd200078e00ff */
[C---:B------:R-:W-:Y:S02]  /*5900*/  FSETP.NEU.AND P0, PT, R7.reuse, RZ, PT ;  /* 0x000000ff0700720b */ /* 0x040fe40003f0d000 */
[----:B------:R-:W-:-:S04]  /*5910*/  LOP3.LUT R9, R7, 0x80000000, R3, 0x48, !PT ;  /* 0x8000000007097812 */ /* 0x000fc800078e4803 */
[----:B------:R-:W-:-:S07]  /*5920*/  LOP3.LUT R11, R9, R11, RZ, 0xfc, !PT ;  /* 0x0000000b090b7212 */ /* 0x000fce00078efcff */
[----:B------:R-:W-:Y:S05]  /*5930*/  @!P0 BRA `(.L_x_112) ;  /* 0x00000000007c8947 */ /* 0x000fea0003800000 */
[----:B------:R-:W-:Y:S01]  /*5940*/  IMAD.MOV R3, RZ, RZ, -R16 ;  /* 0x000000ffff037224 */ /* 0x000fe200078e0a10 */
[----:B------:R-:W-:Y:S01]  /*5950*/  DMUL.RP R10, R12, R10 ;  /* 0x0000000a0c0a7228 */ /* 0x000fe20000008000 */
[----:B------:R-:W-:-:S06]  /*5960*/  IMAD.MOV.U32 R2, RZ, RZ, RZ ;  /* 0x000000ffff027224 */ /* 0x000fcc00078e00ff */
[----:B------:R-:W-:-:S03]  /*5970*/  DFMA R2, R14, -R2, R12 ;  /* 0x800000020e02722b */ /* 0x000fc6000000000c */
[----:B------:R-:W-:-:S03]  /*5980*/  LOP3.LUT R9, R11, R9, RZ, 0x3c, !PT ;  /* 0x000000090b097212 */ /* 0x000fc600078e3cff */
[----:B------:R-:W-:-:S04]  /*5990*/  IADD3 R2, PT, PT, -R16, -0x43300000, RZ ;  /* 0xbcd0000010027810 */ /* 0x000fc80007ffe1ff */
[----:B------:R-:W-:-:S04]  /*59a0*/  FSETP.NEU.AND P0, PT, |R3|, R2, PT ;  /* 0x000000020300720b */ /* 0x000fc80003f0d200 */
[----:B------:R-:W-:Y:S02]  /*59b0*/  FSEL R14, R10, R14, !P0 ;  /* 0x0000000e0a0e7208 */ /* 0x000fe40004000000 */
[----:B------:R-:W-:Y:S01]  /*59c0*/  FSEL R15, R9, R15, !P0 ;  /* 0x0000000f090f7208 */ /* 0x000fe20004000000 */
[----:B------:R-:W-:Y:S06]  /*59d0*/  BRA `(.L_x_112) ;  /* 0x0000000000547947 */ /* 0x000fec0003800000 */
.L_x_111:
[----:B------:R-:W-:-:S14]  /*59e0*/  DSETP.NAN.AND P0, PT, R10, R10, PT ;  /* 0x0000000a0a00722a */ /* 0x000fdc0003f08000 */
[----:B------:R-:W-:Y:S05]  /*59f0*/  @P0 BRA `(.L_x_113) ;  /* 0x0000000000440947 */ /* 0x000fea0003800000 */
[----:B------:R-:W-:-:S14]  /*5a00*/  DSETP.NAN.AND P0, PT, R2, R2, PT ;  /* 0x000000020200722a */ /* 0x000fdc0003f08000 */
[----:B------:R-:W-:Y:S05]  /*5a10*/  @P0 BRA `(.L_x_114) ;  /* 0x0000000000300947 */ /* 0x000fea0003800000 */
[----:B------:R-:W-:Y:S01]  /*5a20*/  ISETP.NE.AND P0, PT, R21, R18, PT ;  /* 0x000000121500720c */ /* 0x000fe20003f05270 */
[----:B------:R-:W-:Y:S02]  /*5a30*/  IMAD.MOV.U32 R14, RZ, RZ, 0x0 ;  /* 0x00000000ff0e7424 */ /* 0x000fe400078e00ff */
[----:B------:R-:W-:-:S10]  /*5a40*/  IMAD.MOV.U32 R15, RZ, RZ, -0x80000 ;  /* 0xfff80000ff0f7424 */ /* 0x000fd400078e00ff */
[----:B------:R-:W-:Y:S05]  /*5a50*/  @!P0 BRA `(.L_x_112) ;  /* 0x0000000000348947 */ /* 0x000fea0003800000 */
[----:B------:R-:W-:Y:S02]  /*5a60*/  ISETP.NE.AND P0, PT, R21, 0x7ff00000, PT ;  /* 0x7ff000001500780c */ /* 0x000fe40003f05270 */
[----:B------:R-:W-:Y:S02]  /*5a70*/  LOP3.LUT R15, R11, 0x80000000, R3, 0x48, !PT ;  /* 0x800000000b0f7812 */ /* 0x000fe400078e4803 */
[----:B------:R-:W-:-:S13]  /*5a80*/  ISETP.EQ.OR P0, PT, R18, RZ, !P0 ;  /* 0x000000ff1200720c */ /* 0x000fda0004702670 */
[----:B------:R-:W-:Y:S01]  /*5a90*/  @P0 LOP3.LUT R2, R15, 0x7ff00000, RZ, 0xfc, !PT ;  /* 0x7ff000000f020812 */ /* 0x000fe200078efcff */
[----:B------:R-:W-:Y:S02]  /*5aa0*/  @!P0 IMAD.MOV.U32 R14, RZ, RZ, RZ ;  /* 0x000000ffff0e8224 */ /* 0x000fe400078e00ff */
[----:B------:R-:W-:Y:S02]  /*5ab0*/  @P0 IMAD.MOV.U32 R14, RZ, RZ, RZ ;  /* 0x000000ffff0e0224 */ /* 0x000fe400078e00ff */
[----:B------:R-:W-:Y:S01]  /*5ac0*/  @P0 IMAD.MOV.U32 R15, RZ, RZ, R2 ;  /* 0x000000ffff0f0224 */ /* 0x000fe200078e0002 */
[----:B------:R-:W-:Y:S06]  /*5ad0*/  BRA `(.L_x_112) ;  /* 0x0000000000147947 */ /* 0x000fec0003800000 */
.L_x_114:
[----:B------:R-:W-:Y:S01]  /*5ae0*/  LOP3.LUT R15, R3, 0x80000, RZ, 0xfc, !PT ;  /* 0x00080000030f7812 */ /* 0x000fe200078efcff */
[----:B------:R-:W-:Y:S01]  /*5af0*/  IMAD.MOV.U32 R14, RZ, RZ, R2 ;  /* 0x000000ffff0e7224 */ /* 0x000fe200078e0002 */
[----:B------:R-:W-:Y:S06]  /*5b00*/  BRA `(.L_x_112) ;  /* 0x0000000000087947 */ /* 0x000fec0003800000 */
.L_x_113:
[----:B------:R-:W-:Y:S01]  /*5b10*/  LOP3.LUT R15, R11, 0x80000, RZ, 0xfc, !PT ;  /* 0x000800000b0f7812 */ /* 0x000fe200078efcff */
[----:B------:R-:W-:-:S07]  /*5b20*/  IMAD.MOV.U32 R14, RZ, RZ, R10 ;  /* 0x000000ffff0e7224 */ /* 0x000fce00078e000a */
.L_x_112:
[----:B------:R-:W-:Y:S05]  /*5b30*/  BSYNC.RECONVERGENT B1 ;  /* 0x0000000000017941 */ /* 0x000fea0003800200 */
.L_x_110:
[----:B------:R-:W-:Y:S02]  /*5b40*/  IMAD.MOV.U32 R2, RZ, RZ, R0 ;  /* 0x000000ffff027224 */ /* 0x000fe400078e0000 */
[----:B------:R-:W-:-:S04]  /*5b50*/  IMAD.MOV.U32 R3, RZ, RZ, 0x0 ;  /* 0x00000000ff037424 */ /* 0x000fc800078e00ff */
[----:B------:R-:W-:Y:S05]  /*5b60*/  RET.REL.NODEC R2 `(_Z6gpukNNPdiiPf) ;  /* 0xffffffa402247950 */ /* 0x000fea0003c3ffff */
.L_x_115:
        /* <DEDUP_REMOVED lines=9> */
.L_x_116:


//--------------------- .nv.global.init           --------------------------
	.section	.nv.global.init,"aw",@progbits
.nv.global.init:
	.type		$str$1,@object
	.size		$str$1,($str - $str$1)
$str$1:
        /*0000*/ 	.byte	0x25, 0x73, 0x0a, 0x00
	.type		$str,@object
	.size		$str,(.L_45 - $str)
$str:
        /*0004*/ 	.byte	0x74, 0x65, 0x6d, 0x70, 0x6f, 0x72, 0x61, 0x72, 0x79, 0x5f, 0x62, 0x75, 0x66, 0x66, 0x65, 0x72
        /*0014*/ 	.byte	0x3a, 0x3a, 0x61, 0x6c, 0x6c, 0x6f, 0x63, 0x61, 0x74, 0x65, 0x3a, 0x20, 0x67, 0x65, 0x74, 0x5f
        /*0024*/ 	.byte	0x74, 0x65, 0x6d, 0x70, 0x6f, 0x72, 0x61, 0x72, 0x79, 0x5f, 0x62, 0x75, 0x66, 0x66, 0x65, 0x72
        /*0034*/ 	.byte	0x20, 0x66, 0x61, 0x69, 0x6c, 0x65, 0x64, 0x00
.L_45:


//--------------------- .nv.shared.reserved.0     --------------------------
	.section	.nv.shared.reserved.0,"aw",@nobits
	.weak		__nv_reservedSMEM_offset_0_alias
	.size		__nv_reservedSMEM_offset_0_alias, 0, 64
	.other		__nv_reservedSMEM_offset_0_alias,@"STO_CUDA_RESERVED_SHARED STV_DEFAULT"
__nv_reservedSMEM_offset_0_alias:
	.zero		0
	.zero		64


//--------------------- .nv.global                --------------------------
	.section	.nv.global,"aw",@nobits
.nv.global:
	.type		_ZN33_INTERNAL_dd0c7c9b_4_k_cu_runTime6thrust24THRUST_300001_SM_1000_NS12placeholders2_8E,@object
	.size		_ZN33_INTERNAL_dd0c7c9b_4_k_cu_runTime6thrust24THRUST_300001_SM_1000_NS12placeholders2_8E,(_ZN33_INTERNAL_dd0c7c9b_4_k_cu_runTime4cuda3std3__435_GLOBAL__N__dd0c7c9b_4_k_cu_runTime6ignoreE - _ZN33_INTERNAL_dd0c7c9b_4_k_cu_runTime6thrust24THRUST_300001_SM_1000_NS12placeholders2_8E)
_ZN33_INTERNAL_dd0c7c9b_4_k_cu_runTime6thrust24THRUST_300001_SM_1000_NS12placeholders2_8E:
	.zero		1
	.type		_ZN33_INTERNAL_dd0c7c9b_4_k_cu_runTime4cuda3std3__435_GLOBAL__N__dd0c7c9b_4_k_cu_runTime6ignoreE,@object
	.size		_ZN33_INTERNAL_dd0c7c9b_4_k_cu_runTime4cuda3std3__435_GLOBAL__N__dd0c7c9b_4_k_cu_runTime6ignoreE,(_ZN33_INTERNAL_dd0c7c9b_4_k_cu_runTime4cuda3std6ranges3__45__cpo4dataE - _ZN33_INTERNAL_dd0c7c9b_4_k_cu_runTime4cuda3std3__435_GLOBAL__N__dd0c7c9b_4_k_cu_runTime6ignoreE)
_ZN33_INTERNAL_dd0c7c9b_4_k_cu_runTime4cuda3std3__435_GLOBAL__N__dd0c7c9b_4_k_cu_runTime6ignoreE:
	.zero		1
	.type		_ZN33_INTERNAL_dd0c7c9b_4_k_cu_runTime4cuda3std6ranges3__45__cpo4dataE,@object
	.size		_ZN33_INTERNAL_dd0c7c9b_4_k_cu_runTime4cuda3std6ranges3__45__cpo4dataE,(_ZN33_INTERNAL_dd0c7c9b_4_k_cu_runTime6thrust24THRUST_300001_SM_1000_NS6system3cpp3parE - _ZN33_INTERNAL_dd0c7c9b_4_k_cu_runTime4cuda3std6ranges3__45__cpo4dataE)
_ZN33_INTERNAL_dd0c7c9b_4_k_cu_runTime4cuda3std6ranges3__45__cpo4dataE:
	.zero		1
	.type		_ZN33_INTERNAL_dd0c7c9b_4_k_cu_runTime6thrust24THRUST_300001_SM_1000_NS6system3cpp3parE,@object
	.size		_ZN33_INTERNAL_dd0c7c9b_4_k_cu_runTime6thrust24THRUST_300001_SM_1000_NS6system3cpp3parE,(_ZN33_INTERNAL_dd0c7c9b_4_k_cu_runTime4cuda3std3__45__cpo5beginE - _ZN33_INTERNAL_dd0c7c9b_4_k_cu_runTime6thrust24THRUST_300001_SM_1000_NS6system3cpp3parE)
_ZN33_INTERNAL_dd0c7c9b_4_k_cu_runTime6thrust24THRUST_300001_SM_1000_NS6system3cpp3parE:
	.zero		1
	.type		_ZN33_INTERNAL_dd0c7c9b_4_k_cu_runTime4cuda3std3__45__cpo5beginE,@object
	.size		_ZN33_INTERNAL_dd0c7c9b_4_k_cu_runTime4cuda3std3__45__cpo5beginE,(_ZN33_INTERNAL_dd0c7c9b_4_k_cu_runTime4cuda3std6ranges3__45__cpo5beginE - _ZN33_INTERNAL_dd0c7c9b_4_k_cu_runTime4cuda3std3__45__cpo5beginE)
_ZN33_INTERNAL_dd0c7c9b_4_k_cu_runTime4cuda3std3__45__cpo5beginE:
	.zero		1
	.type		_ZN33_INTERNAL_dd0c7c9b_4_k_cu_runTime4cuda3std6ranges3__45__cpo5beginE,@object
	.size		_ZN33_INTERNAL_dd0c7c9b_4_k_cu_runTime4cuda3std6ranges3__45__cpo5beginE,(_ZN33_INTERNAL_dd0c7c9b_4_k_cu_runTime6thrust24THRUST_300001_SM_1000_NS6deviceE - _ZN33_INTERNAL_dd0c7c9b_4_k_cu_runTime4cuda3std6ranges3__45__cpo5beginE)
_ZN33_INTERNAL_dd0c7c9b_4_k_cu_runTime4cuda3std6ranges3__45__cpo5beginE:
	.zero		1
	.type		_ZN33_INTERNAL_dd0c7c9b_4_k_cu_runTime6thrust24THRUST_300001_SM_1000_NS6deviceE,@object
	.size		_ZN33_INTERNAL_dd0c7c9b_4_k_cu_runTime6thrust24THRUST_300001_SM_1000_NS6deviceE,(_ZN33_INTERNAL_dd0c7c9b_4_k_cu_runTime4cuda3std3__47nulloptE - _ZN33_INTERNAL_dd0c7c9b_4_k_cu_runTime6thrust24THRUST_300001_SM_1000_NS6deviceE)
_ZN33_INTERNAL_dd0c7c9b_4_k_cu_runTime6thrust24THRUST_300001_SM_1000_NS6deviceE:
	.zero		1
	.type		_ZN33_INTERNAL_dd0c7c9b_4_k_cu_runTime4cuda3std3__47nulloptE,@object
	.size		_ZN33_INTERNAL_dd0c7c9b_4_k_cu_runTime4cuda3std3__47nulloptE,(_ZN33_INTERNAL_dd0c7c9b_4_k_cu_runTime4cuda3std6ranges3__45__cpo8distanceE - _ZN33_INTERNAL_dd0c7c9b_4_k_cu_runTime4cuda3std3__47nulloptE)
_ZN33_INTERNAL_dd0c7c9b_4_k_cu_runTime4cuda3std3__47nulloptE:
	.zero		1
	.type		_ZN33_INTERNAL_dd0c7c9b_4_k_cu_runTime4cuda3std6ranges3__45__cpo8distanceE,@object
	.size		_ZN33_INTERNAL_dd0c7c9b_4_k_cu_runTime4cuda3std6ranges3__45__cpo8distanceE,(_ZN33_INTERNAL_dd0c7c9b_4_k_cu_runTime6thrust24THRUST_300001_SM_1000_NS12placeholders2_4E - _ZN33_INTERNAL_dd0c7c9b_4_k_cu_runTime4cuda3std6ranges3__45__cpo8distanceE)
_ZN33_INTERNAL_dd0c7c9b_4_k_cu_runTime4cuda3std6ranges3__45__cpo8distanceE:
	.zero		1
	.type		_ZN33_INTERNAL_dd0c7c9b_4_k_cu_runTime6thrust24THRUST_300001_SM_1000_NS12placeholders2_4E,@object
	.size		_ZN33_INTERNAL_dd0c7c9b_4_k_cu_runTime6thrust24THRUST_300001_SM_1000_NS12placeholders2_4E,(_ZN33_INTERNAL_dd0c7c9b_4_k_cu_runTime4cuda3std3__45__cpo6rbeginE - _ZN33_INTERNAL_dd0c7c9b_4_k_cu_runTime6thrust24THRUST_300001_SM_1000_NS12placeholders2_4E)
_ZN33_INTERNAL_dd0c7c9b_4_k_cu_runTime6thrust24THRUST_300001_SM_1000_NS12placeholders2_4E:
	.zero		1
	.type		_ZN33_INTERNAL_dd0c7c9b_4_k_cu_runTime4cuda3std3__45__cpo6rbeginE,@object
	.size		_ZN33_INTERNAL_dd0c7c9b_4_k_cu_runTime4cuda3std3__45__cpo6rbeginE,(_ZN33_INTERNAL_dd0c7c9b_4_k_cu_runTime4cuda3std6ranges3__45__cpo7advanceE - _ZN33_INTERNAL_dd0c7c9b_4_k_cu_runTime4cuda3std3__45__cpo6rbeginE)
_ZN33_INTERNAL_dd0c7c9b_4_k_cu_runTime4cuda3std3__45__cpo6rbeginE:
	.zero		1
	.type		_ZN33_INTERNAL_dd0c7c9b_4_k_cu_runTime4cuda3std6ranges3__45__cpo7advanceE,@object
	.size		_ZN33_INTERNAL_dd0c7c9b_4_k_cu_runTime4cuda3std6ranges3__45__cpo7advanceE,(_ZN33_INTERNAL_dd0c7c9b_4_k_cu_runTime6thrust24THRUST_300001_SM_1000_NS12placeholders3_10E - _ZN33_INTERNAL_dd0c7c9b_4_k_cu_runTime4cuda3std6ranges3__45__cpo7advanceE)
_ZN33_INTERNAL_dd0c7c9b_4_k_cu_runTime4cuda3std6ranges3__45__cpo7advanceE:
	.zero		1
	.type		_ZN33_INTERNAL_dd0c7c9b_4_k_cu_runTime6thrust24THRUST_300001_SM_1000_NS12placeholders3_10E,@object
	.size		_ZN33_INTERNAL_dd0c7c9b_4_k_cu_runTime6thrust24THRUST_300001_SM_1000_NS12placeholders3_10E,(_ZN33_INTERNAL_dd0c7c9b_4_k_cu_runTime4cuda3std3__48in_placeE - _ZN33_INTERNAL_dd0c7c9b_4_k_cu_runTime6thrust24THRUST_300001_SM_1000_NS12placeholders3_10E)
_ZN33_INTERNAL_dd0c7c9b_4_k_cu_runTime6thrust24THRUST_300001_SM_1000_NS12placeholders3_10E:
	.zero		1
	.type		_ZN33_INTERNAL_dd0c7c9b_4_k_cu_runTime4cuda3std3__48in_placeE,@object
	.size		_ZN33_INTERNAL_dd0c7c9b_4_k_cu_runTime4cuda3std3__48in_placeE,(_ZN33_INTERNAL_dd0c7c9b_4_k_cu_runTime4cuda3std6ranges3__45__cpo4sizeE - _ZN33_INTERNAL_dd0c7c9b_4_k_cu_runTime4cuda3std3__48in_placeE)
_ZN33_INTERNAL_dd0c7c9b_4_k_cu_runTime4cuda3std3__48in_placeE:
	.zero		1
	.type		_ZN33_INTERNAL_dd0c7c9b_4_k_cu_runTime4cuda3std6ranges3__45__cpo4sizeE,@object
	.size		_ZN33_INTERNAL_dd0c7c9b_4_k_cu_runTime4cuda3std6ranges3__45__cpo4sizeE,(_ZN33_INTERNAL_dd0c7c9b_4_k_cu_runTime6thrust24THRUST_300001_SM_1000_NS12placeholders2_2E - _ZN33_INTERNAL_dd0c7c9b_4_k_cu_runTime4cuda3std6ranges3__45__cpo4sizeE)
_ZN33_INTERNAL_dd0c7c9b_4_k_cu_runTime4cuda3std6ranges3__45__cpo4sizeE:
	.zero		1
	.type		_ZN33_INTERNAL_dd0c7c9b_4_k_cu_runTime6thrust24THRUST_300001_SM_1000_NS12placeholders2_2E,@object
	.size		_ZN33_INTERNAL_dd0c7c9b_4_k_cu_runTime6thrust24THRUST_300001_SM_1000_NS12placeholders2_2E,(_ZN33_INTERNAL_dd0c7c9b_4_k_cu_runTime4cuda3std3__45__cpo6cbeginE - _ZN33_INTERNAL_dd0c7c9b_4_k_cu_runTime6thrust24THRUST_300001_SM_1000_NS12placeholders2_2E)
_ZN33_INTERNAL_dd0c7c9b_4_k_cu_runTime6thrust24THRUST_300001_SM_1000_NS12placeholders2_2E:
	.zero		1
	.type		_ZN33_INTERNAL_dd0c7c9b_4_k_cu_runTime4cuda3std3__45__cpo6cbeginE,@object
	.size		_ZN33_INTERNAL_dd0c7c9b_4_k_cu_runTime4cuda3std3__45__cpo6cbeginE,(_ZN33_INTERNAL_dd0c7c9b_4_k_cu_runTime4cuda3std6ranges3__45__cpo6cbeginE - _ZN33_INTERNAL_dd0c7c9b_4_k_cu_runTime4cuda3std3__45__cpo6cbeginE)
_ZN33_INTERNAL_dd0c7c9b_4_k_cu_runTime4cuda3std3__45__cpo6cbeginE:
	.zero		1
	.type		_ZN33_INTERNAL_dd0c7c9b_4_k_cu_runTime4cuda3std6ranges3__45__cpo6cbeginE,@object
	.size		_ZN33_INTERNAL_dd0c7c9b_4_k_cu_runTime4cuda3std6ranges3__45__cpo6cbeginE,(_ZN33_INTERNAL_dd0c7c9b_4_k_cu_runTime6thrust24THRUST_300001_SM_1000_NS12placeholders2_6E - _ZN33_INTERNAL_dd0c7c9b_4_k_cu_runTime4cuda3std6ranges3__45__cpo6cbeginE)
_ZN33_INTERNAL_dd0c7c9b_4_k_cu_runTime4cuda3std6ranges3__45__cpo6cbeginE:
	.zero		1
	.type		_ZN33_INTERNAL_dd0c7c9b_4_k_cu_runTime6thrust24THRUST_300001_SM_1000_NS12placeholders2_6E,@object
	.size		_ZN33_INTERNAL_dd0c7c9b_4_k_cu_runTime6thrust24THRUST_300001_SM_1000_NS12placeholders2_6E,(_ZN33_INTERNAL_dd0c7c9b_4_k_cu_runTime4cuda3std3__45__cpo7crbeginE - _ZN33_INTERNAL_dd0c7c9b_4_k_cu_runTime6thrust24THRUST_300001_SM_1000_NS12placeholders2_6E)
_ZN33_INTERNAL_dd0c7c9b_4_k_cu_runTime6thrust24THRUST_300001_SM_1000_NS12placeholders2_6E:
	.zero		1
	.type		_ZN33_INTERNAL_dd0c7c9b_4_k_cu_runTime4cuda3std3__45__cpo7crbeginE,@object
	.size		_ZN33_INTERNAL_dd0c7c9b_4_k_cu_runTime4cuda3std3__45__cpo7crbeginE,(_ZN33_INTERNAL_dd0c7c9b_4_k_cu_runTime4cuda3std6ranges3__45__cpo4nextE - _ZN33_INTERNAL_dd0c7c9b_4_k_cu_runTime4cuda3std3__45__cpo7crbeginE)
_ZN33_INTERNAL_dd0c7c9b_4_k_cu_runTime4cuda3std3__45__cpo7crbeginE:
	.zero		1
	.type		_ZN33_INTERNAL_dd0c7c9b_4_k_cu_runTime4cuda3std6ranges3__45__cpo4nextE,@object
	.size		_ZN33_INTERNAL_dd0c7c9b_4_k_cu_runTime4cuda3std6ranges3__45__cpo4nextE,(_ZN33_INTERNAL_dd0c7c9b_4_k_cu_runTime4cuda3std6ranges3__45__cpo4swapE - _ZN33_INTERNAL_dd0c7c9b_4_k_cu_runTime4cuda3std6ranges3__45__cpo4nextE)
_ZN33_INTERNAL_dd0c7c9b_4_k_cu_runTime4cuda3std6ranges3__45__cpo4nextE:
	.zero		1
	.type		_ZN33_INTERNAL_dd0c7c9b_4_k_cu_runTime4cuda3std6ranges3__45__cpo4swapE,@object
	.size		_ZN33_INTERNAL_dd0c7c9b_4_k_cu_runTime4cuda3std6ranges3__45__cpo4swapE,(_ZN33_INTERNAL_dd0c7c9b_4_k_cu_runTime6thrust24THRUST_300001_SM_1000_NS8cuda_cub10par_nosyncE - _ZN33_INTERNAL_dd0c7c9b_4_k_cu_runTime4cuda3std6ranges3__45__cpo4swapE)
_ZN33_INTERNAL_dd0c7c9b_4_k_cu_runTime4cuda3std6ranges3__45__cpo4swapE:
	.zero		1
	.type		_ZN33_INTERNAL_dd0c7c9b_4_k_cu_runTime6thrust24THRUST_300001_SM_1000_NS8cuda_cub10par_nosyncE,@object
	.size		_ZN33_INTERNAL_dd0c7c9b_4_k_cu_runTime6thrust24THRUST_300001_SM_1000_NS8cuda_cub10par_nosyncE,(_ZN33_INTERNAL_dd0c7c9b_4_k_cu_runTime6thrust24THRUST_300001_SM_1000_NS3seqE - _ZN33_INTERNAL_dd0c7c9b_4_k_cu_runTime6thrust24THRUST_300001_SM_1000_NS8cuda_cub10par_nosyncE)
_ZN33_INTERNAL_dd0c7c9b_4_k_cu_runTime6thrust24THRUST_300001_SM_1000_NS8cuda_cub10par_nosyncE:
	.zero		1
	.type		_ZN33_INTERNAL_dd0c7c9b_4_k_cu_runTime6thrust24THRUST_300001_SM_1000_NS3seqE,@object
	.size		_ZN33_INTERNAL_dd0c7c9b_4_k_cu_runTime6thrust24THRUST_300001_SM_1000_NS3seqE,(_ZN33_INTERNAL_dd0c7c9b_4_k_cu_runTime4cuda3std3__420unreachable_sentinelE - _ZN33_INTERNAL_dd0c7c9b_4_k_cu_runTime6thrust24THRUST_300001_SM_1000_NS3seqE)
_ZN33_INTERNAL_dd0c7c9b_4_k_cu_runTime6thrust24THRUST_300001_SM_1000_NS3seqE:
	.zero		1
	.type		_ZN33_INTERNAL_dd0c7c9b_4_k_cu_runTime4cuda3std3__420unreachable_sentinelE,@object
	.size		_ZN33_INTERNAL_dd0c7c9b_4_k_cu_runTime4cuda3std3__420unreachable_sentinelE,(_ZN33_INTERNAL_dd0c7c9b_4_k_cu_runTime4cuda3std6ranges3__45__cpo5ssizeE - _ZN33_INTERNAL_dd0c7c9b_4_k_cu_runTime4cuda3std3__420unreachable_sentinelE)
_ZN33_INTERNAL_dd0c7c9b_4_k_cu_runTime4cuda3std3__420unreachable_sentinelE:
	.zero		1
	.type		_ZN33_INTERNAL_dd0c7c9b_4_k_cu_runTime4cuda3std6ranges3__45__cpo5ssizeE,@object
	.size		_ZN33_INTERNAL_dd0c7c9b_4_k_cu_runTime4cuda3std6ranges3__45__cpo5ssizeE,(_ZN33_INTERNAL_dd0c7c9b_4_k_cu_runTime6thrust24THRUST_300001_SM_1000_NS12placeholders2_3E - _ZN33_INTERNAL_dd0c7c9b_4_k_cu_runTime4cuda3std6ranges3__45__cpo5ssizeE)
_ZN33_INTERNAL_dd0c7c9b_4_k_cu_runTime4cuda3std6ranges3__45__cpo5ssizeE:
	.zero		1
	.type		_ZN33_INTERNAL_dd0c7c9b_4_k_cu_runTime6thrust24THRUST_300001_SM_1000_NS12placeholders2_3E,@object
	.size		_ZN33_INTERNAL_dd0c7c9b_4_k_cu_runTime6thrust24THRUST_300001_SM_1000_NS12placeholders2_3E,(_ZN33_INTERNAL_dd0c7c9b_4_k_cu_runTime4cuda3std3__45__cpo4cendE - _ZN33_INTERNAL_dd0c7c9b_4_k_cu_runTime6thrust24THRUST_300001_SM_1000_NS12placeholders2_3E)
_ZN33_INTERNAL_dd0c7c9b_4_k_cu_runTime6thrust24THRUST_300001_SM_1000_NS12placeholders2_3E:
	.zero		1
	.type		_ZN33_INTERNAL_dd0c7c9b_4_k_cu_runTime4cuda3std3__45__cpo4cendE,@object
	.size		_ZN33_INTERNAL_dd0c7c9b_4_k_cu_runTime4cuda3std3__45__cpo4cendE,(_ZN33_INTERNAL_dd0c7c9b_4_k_cu_runTime4cuda3std6ranges3__45__cpo4cendE - _ZN33_INTERNAL_dd0c7c9b_4_k_cu_runTime4cuda3std3__45__cpo4cendE)
_ZN33_INTERNAL_dd0c7c9b_4_k_cu_runTime4cuda3std3__45__cpo4cendE:
	.zero		1
	.type		_ZN33_INTERNAL_dd0c7c9b_4_k_cu_runTime4cuda3std6ranges3__45__cpo4cendE,@object
	.size		_ZN33_INTERNAL_dd0c7c9b_4_k_cu_runTime4cuda3std6ranges3__45__cpo4cendE,(_ZN33_INTERNAL_dd0c7c9b_4_k_cu_runTime6thrust24THRUST_300001_SM_1000_NS12placeholders2_7E - _ZN33_INTERNAL_dd0c7c9b_4_k_cu_runTime4cuda3std6ranges3__45__cpo4cendE)
_ZN33_INTERNAL_dd0c7c9b_4_k_cu_runTime4cuda3std6ranges3__45__cpo4cendE:
	.zero		1
	.type		_ZN33_INTERNAL_dd0c7c9b_4_k_cu_runTime6thrust24THRUST_300001_SM_1000_NS12placeholders2_7E,@object
	.size		_ZN33_INTERNAL_dd0c7c9b_4_k_cu_runTime6thrust24THRUST_300001_SM_1000_NS12placeholders2_7E,(_ZN33_INTERNAL_dd0c7c9b_4_k_cu_runTime4cuda3std3__45__cpo5crendE - _ZN33_INTERNAL_dd0c7c9b_4_k_cu_runTime6thrust24THRUST_300001_SM_1000_NS12placeholders2_7E)
_ZN33_INTERNAL_dd0c7c9b_4_k_cu_runTime6thrust24THRUST_300001_SM_1000_NS12placeholders2_7E:
	.zero		1
	.type		_ZN33_INTERNAL_dd0c7c9b_4_k_cu_runTime4cuda3std3__45__cpo5crendE,@object
	.size		_ZN33_INTERNAL_dd0c7c9b_4_k_cu_runTime4cuda3std3__45__cpo5crendE,(_ZN33_INTERNAL_dd0c7c9b_4_k_cu_runTime4cuda3std6ranges3__45__cpo4prevE - _ZN33_INTERNAL_dd0c7c9b_4_k_cu_runTime4cuda3std3__45__cpo5crendE)
_ZN33_INTERNAL_dd0c7c9b_4_k_cu_runTime4cuda3std3__45__cpo5crendE:
	.zero		1
	.type		_ZN33_INTERNAL_dd0c7c9b_4_k_cu_runTime4cuda3std6ranges3__45__cpo4prevE,@object
	.size		_ZN33_INTERNAL_dd0c7c9b_4_k_cu_runTime4cuda3std6ranges3__45__cpo4prevE,(_ZN33_INTERNAL_dd0c7c9b_4_k_cu_runTime4cuda3std6ranges3__45__cpo9iter_moveE - _ZN33_INTERNAL_dd0c7c9b_4_k_cu_runTime4cuda3std6ranges3__45__cpo4prevE)
_ZN33_INTERNAL_dd0c7c9b_4_k_cu_runTime4cuda3std6ranges3__45__cpo4prevE:
	.zero		1
	.type		_ZN33_INTERNAL_dd0c7c9b_4_k_cu_runTime4cuda3std6ranges3__45__cpo9iter_moveE,@object
	.size		_ZN33_INTERNAL_dd0c7c9b_4_k_cu_runTime4cuda3std6ranges3__45__cpo9iter_moveE,(_ZN33_INTERNAL_dd0c7c9b_4_k_cu_runTime6thrust24THRUST_300001_SM_1000_NS6system6detail10sequential3seqE - _ZN33_INTERNAL_dd0c7c9b_4_k_cu_runTime4cuda3std6ranges3__45__cpo9iter_moveE)
_ZN33_INTERNAL_dd0c7c9b_4_k_cu_runTime4cuda3std6ranges3__45__cpo9iter_moveE:
	.zero		1
	.type		_ZN33_INTERNAL_dd0c7c9b_4_k_cu_runTime6thrust24THRUST_300001_SM_1000_NS6system6detail10sequential3seqE,@object
	.size		_ZN33_INTERNAL_dd0c7c9b_4_k_cu_runTime6thrust24THRUST_300001_SM_1000_NS6system6detail10sequential3seqE,(_ZN33_INTERNAL_dd0c7c9b_4_k_cu_runTime6thrust24THRUST_300001_SM_1000_NS12placeholders2_9E - _ZN33_INTERNAL_dd0c7c9b_4_k_cu_runTime6thrust24THRUST_300001_SM_1000_NS6system6detail10sequential3seqE)
_ZN33_INTERNAL_dd0c7c9b_4_k_cu_runTime6thrust24THRUST_300001_SM_1000_NS6system6detail10sequential3seqE:
	.zero		1
	.type		_ZN33_INTERNAL_dd0c7c9b_4_k_cu_runTime6thrust24THRUST_300001_SM_1000_NS12placeholders2_9E,@object
	.size		_ZN33_INTERNAL_dd0c7c9b_4_k_cu_runTime6thrust24THRUST_300001_SM_1000_NS12placeholders2_9E,(_ZN33_INTERNAL_dd0c7c9b_4_k_cu_runTime4cuda3std3__419piecewise_constructE - _ZN33_INTERNAL_dd0c7c9b_4_k_cu_runTime6thrust24THRUST_300001_SM_1000_NS12placeholders2_9E)
_ZN33_INTERNAL_dd0c7c9b_4_k_cu_runTime6thrust24THRUST_300001_SM_1000_NS12placeholders2_9E:
	.zero		1
	.type		_ZN33_INTERNAL_dd0c7c9b_4_k_cu_runTime4cuda3std3__419piecewise_constructE,@object
	.size		_ZN33_INTERNAL_dd0c7c9b_4_k_cu_runTime4cuda3std3__419piecewise_constructE,(_ZN33_INTERNAL_dd0c7c9b_4_k_cu_runTime4cuda3std6ranges3__45__cpo5cdataE - _ZN33_INTERNAL_dd0c7c9b_4_k_cu_runTime4cuda3std3__419piecewise_constructE)
_ZN33_INTERNAL_dd0c7c9b_4_k_cu_runTime4cuda3std3__419piecewise_constructE:
	.zero		1
	.type		_ZN33_INTERNAL_dd0c7c9b_4_k_cu_runTime4cuda3std6ranges3__45__cpo5cdataE,@object
	.size		_ZN33_INTERNAL_dd0c7c9b_4_k_cu_runTime4cuda3std6ranges3__45__cpo5cdataE,(_ZN33_INTERNAL_dd0c7c9b_4_k_cu_runTime6thrust24THRUST_300001_SM_1000_NS12placeholders2_1E - _ZN33_INTERNAL_dd0c7c9b_4_k_cu_runTime4cuda3std6ranges3__45__cpo5cdataE)
_ZN33_INTERNAL_dd0c7c9b_4_k_cu_runTime4cuda3std6ranges3__45__cpo5cdataE:
	.zero		1
	.type		_ZN33_INTERNAL_dd0c7c9b_4_k_cu_runTime6thrust24THRUST_300001_SM_1000_NS12placeholders2_1E,@object
	.size		_ZN33_INTERNAL_dd0c7c9b_4_k_cu_runTime6thrust24THRUST_300001_SM_1000_NS12placeholders2_1E,(_ZN33_INTERNAL_dd0c7c9b_4_k_cu_runTime4cuda3std3__45__cpo3endE - _ZN33_INTERNAL_dd0c7c9b_4_k_cu_runTime6thrust24THRUST_300001_SM_1000_NS12placeholders2_1E)
_ZN33_INTERNAL_dd0c7c9b_4_k_cu_runTime6thrust24THRUST_300001_SM_1000_NS12placeholders2_1E:
	.zero		1
	.type		_ZN33_INTERNAL_dd0c7c9b_4_k_cu_runTime4cuda3std3__45__cpo3endE,@object
	.size		_ZN33_INTERNAL_dd0c7c9b_4_k_cu_runTime4cuda3std3__45__cpo3endE,(_ZN33_INTERNAL_dd0c7c9b_4_k_cu_runTime4cuda3std6ranges3__45__cpo3endE - _ZN33_INTERNAL_dd0c7c9b_4_k_cu_runTime4cuda3std3__45__cpo3endE)
_ZN33_INTERNAL_dd0c7c9b_4_k_cu_runTime4cuda3std3__45__cpo3endE:
	.zero		1
	.type		_ZN33_INTERNAL_dd0c7c9b_4_k_cu_runTime4cuda3std6ranges3__45__cpo3endE,@object
	.size		_ZN33_INTERNAL_dd0c7c9b_4_k_cu_runTime4cuda3std6ranges3__45__cpo3endE,(_ZN33_INTERNAL_dd0c7c9b_4_k_cu_runTime6thrust24THRUST_300001_SM_1000_NS12placeholders2_5E - _ZN33_INTERNAL_dd0c7c9b_4_k_cu_runTime4cuda3std6ranges3__45__cpo3endE)
_ZN33_INTERNAL_dd0c7c9b_4_k_cu_runTime4cuda3std6ranges3__45__cpo3endE:
	.zero		1
	.type		_ZN33_INTERNAL_dd0c7c9b_4_k_cu_runTime6thrust24THRUST_300001_SM_1000_NS12placeholders2_5E,@object
	.size		_ZN33_INTERNAL_dd0c7c9b_4_k_cu_runTime6thrust24THRUST_300001_SM_1000_NS12placeholders2_5E,(_ZN33_INTERNAL_dd0c7c9b_4_k_cu_runTime4cuda3std3__45__cpo4rendE - _ZN33_INTERNAL_dd0c7c9b_4_k_cu_runTime6thrust24THRUST_300001_SM_1000_NS12placeholders2_5E)
_ZN33_INTERNAL_dd0c7c9b_4_k_cu_runTime6thrust24THRUST_300001_SM_1000_NS12placeholders2_5E:
	.zero		1
	.type		_ZN33_INTERNAL_dd0c7c9b_4_k_cu_runTime4cuda3std3__45__cpo4rendE,@object
	.size		_ZN33_INTERNAL_dd0c7c9b_4_k_cu_runTime4cuda3std3__45__cpo4rendE,(_ZN33_INTERNAL_dd0c7c9b_4_k_cu_runTime4cuda3std6ranges3__45__cpo9iter_swapE - _ZN33_INTERNAL_dd0c7c9b_4_k_cu_runTime4cuda3std3__45__cpo4rendE)
_ZN33_INTERNAL_dd0c7c9b_4_k_cu_runTime4cuda3std3__45__cpo4rendE:
	.zero		1
	.type		_ZN33_INTERNAL_dd0c7c9b_4_k_cu_runTime4cuda3std6ranges3__45__cpo9iter_swapE,@object
	.size		_ZN33_INTERNAL_dd0c7c9b_4_k_cu_runTime4cuda3std6ranges3__45__cpo9iter_swapE,(_ZN33_INTERNAL_dd0c7c9b_4_k_cu_runTime4cuda3std3__48unexpectE - _ZN33_INTERNAL_dd0c7c9b_4_k_cu_runTime4cuda3std6ranges3__45__cpo9iter_swapE)
_ZN33_INTERNAL_dd0c7c9b_4_k_cu_runTime4cuda3std6ranges3__45__cpo9iter_swapE:
	.zero		1
	.type		_ZN33_INTERNAL_dd0c7c9b_4_k_cu_runTime4cuda3std3__48unexpectE,@object
	.size		_ZN33_INTERNAL_dd0c7c9b_4_k_cu_runTime4cuda3std3__48unexpectE,(_ZN33_INTERNAL_dd0c7c9b_4_k_cu_runTime6thrust24THRUST_300001_SM_1000_NS8cuda_cub3parE - _ZN33_INTERNAL_dd0c7c9b_4_k_cu_runTime4cuda3std3__48unexpectE)
_ZN33_INTERNAL_dd0c7c9b_4_k_cu_runTime4cuda3std3__48unexpectE:
	.zero		1
	.type		_ZN33_INTERNAL_dd0c7c9b_4_k_cu_runTime6thrust24THRUST_300001_SM_1000_NS8cuda_cub3parE,@object
	.size		_ZN33_INTERNAL_dd0c7c9b_4_k_cu_runTime6thrust24THRUST_300001_SM_1000_NS8cuda_cub3parE,(.L_29 - _ZN33_INTERNAL_dd0c7c9b_4_k_cu_runTime6thrust24THRUST_300001_SM_1000_NS8cuda_cub3parE)
_ZN33_INTERNAL_dd0c7c9b_4_k_cu_runTime6thrust24THRUST_300001_SM_1000_NS8cuda_cub3parE:
	.zero		1
.L_29:


//--------------------- .nv.shared._Z6gpukNNPdiiPf --------------------------
	.section	.nv.shared._Z6gpukNNPdiiPf,"aw",@nobits
	.sectionflags	@""
	.align	8
.nv.shared._Z6gpukNNPdiiPf:
	.zero		1032


//--------------------- .nv.constant0._ZN3cub18CUB_300001_SM_10006detail11EmptyKernelIvEEvv --------------------------
	.section	.nv.constant0._ZN3cub18CUB_300001_SM_10006detail11EmptyKernelIvEEvv,"a",@progbits
	.sectionflags	@""
	.align	4
.nv.constant0._ZN3cub18CUB_300001_SM_10006detail11EmptyKernelIvEEvv:
	.zero		896


//--------------------- .nv.constant0._Z10multiWritePdS_i --------------------------
	.section	.nv.constant0._Z10multiWritePdS_i,"a",@progbits
	.sectionflags	@""
	.align	4
.nv.constant0._Z10multiWritePdS_i:
	.zero		916


//--------------------- .nv.constant0._Z6gpukNNPdiiPf --------------------------
	.section	.nv.constant0._Z6gpukNNPdiiPf,"a",@progbits
	.sectionflags	@""
	.align	4
.nv.constant0._Z6gpukNNPdiiPf:
	.zero		920


//--------------------- SYMBOLS --------------------------

	.type		.nv.reservedSmem.offset0,@object
	.size		.nv.reservedSmem.offset0,0x4
	.type		.nv.reservedSmem.cap,@object
	.size		.nv.reservedSmem.cap,0x4
	.type		malloc,@function
	.type		free,@function
	.type		vprintf,@function
